	.target	sm_100a

	.elftype	@"ET_EXEC"


//--------------------- .note.nv.tkinfo           --------------------------
	.section	.note.nv.tkinfo,"",@"SHT_NOTE"
	.sectionflags	@"SHF_NOTE_NV_TKINFO"
	.tkinfo
        /*0018*/ 	.word	0x00000002
        /*0030*/ 	.string	""
        /*0030*/ 	.string	"ptxas"
        /*0030*/ 	.string	"Cuda compilation tools, release 13.0, V13.0.88"
        /*0030*/ 	.string	"Build cuda_13.0.r13.0/compiler.36424714_0"
        /*0030*/ 	.string	"-arch sm_100a -m 64 "



//--------------------- .note.nv.cuinfo           --------------------------
	.section	.note.nv.cuinfo,"",@"SHT_NOTE"
	.sectionflags	@"SHF_NOTE_NV_CUINFO"
        /*0018*/ 	.short	0x0002
        /*001a*/ 	.short	0x0064
        /*001c*/ 	.short	0x0082
	.zero		2


//--------------------- .nv.info                  --------------------------
	.section	.nv.info,"",@"SHT_CUDA_INFO"
	.align	4


	//----- nvinfo : EIATTR_REGCOUNT
	.align		4
        /*0000*/ 	.byte	0x04, 0x2f
        /*0002*/ 	.short	(.L_19 - .L_18)
	.align		4
.L_18:
        /*0004*/ 	.word	index@(_ZN7cutlass13device_kernelINS_4gemm6kernel13GemmUniversalIN4cute5tupleIJiiiiEEENS1_10collective13CollectiveMmaINS1_46MainloopSm100TmaUmmaWarpSpecializedBlockScaledILi4ELi2ELi2ENS5_IJNS4_1CILi4EEESB_NSA_ILi1EEEEEEEENS5_IJNSA_ILi256EEENSA_ILi64EEESF_EEENS5_IJNS_12float_e5m2_tENS_13float_ue8m0_tEEEENS5_IJNS5_IJlSC_lEEENS4_6LayoutINS5_IJNS5_IJNS5_IJNSA_ILi32EEESB_EEEiEEESP_NS5_IJSC_iEEEEEENS5_IJNS5_IJNS5_IJNSA_ILi16EEESB_EEEiEEENS5_IJNS5_IJNSA_ILi0EEESC_EEENSA_ILi512EEEEEENS5_IJSV_iEEEEEEEEEEESK_S12_NS4_8TiledMMAINS4_8MMA_AtomIJNS4_27SM100_MMA_MXF8F6F4_2x1SM_SSISI_SI_fSJ_Li256ELi64ELNS4_4UMMA5MajorE0ELS17_0ELNS16_7ScaleInE0ELS18_0EEEEEENSM_INS5_IJSC_SC_SC_EEENS5_IJSV_SV_SV_EEEEENS5_IJNS4_10UnderscoreES1E_S1E_EEEEENS5_IJNS4_28SM100_TMA_2SM_LOAD_MULTICASTES1H_EEENS5_IJNS4_14ComposedLayoutINS4_7SwizzleILi3ELi4ELi3EEENS4_18smem_ptr_flag_bitsILi8EEENSM_INS5_IJNSA_ILi8EEENSA_ILi128EEEEEENS5_IJS1P_SC_EEEEEEENSM_INS5_IJNS5_IJNS5_IJSO_SC_EEENS5_IJSN_SC_EEEEEESC_NS5_IJSB_NSA_ILi2EEEEEEEEENS5_IJNS5_IJNS5_IJST_SX_EEESW_EEESV_NS5_IJSC_SX_EEEEEEEEEEEvNS4_8identityES1I_S25_vS26_EENS_8epilogue10collective18CollectiveEpilogueINS28_23Sm100TmaWarpSpecializedILi3ELi2ELi32ELb1ELb0EEEJNS5_IJS1P_SG_SF_EEENS5_IJNSM_IS1P_SC_EENSM_ISN_SC_EEEEENS_10bfloat16_tESL_S2H_SL_NS28_6fusion15FusionCallbacksIS2C_NS2I_17LinearCombinationIS2H_fS2H_fLNS_15FloatRoundStyleE2EEES2D_S2G_JEEENS4_5SM1004TMEM4LOAD26SM100_TMEM_LOAD_32dp32b32xENS4_13SM90_TMA_LOADENS1J_INS1K_ILi2ELi4ELi3EEENS1M_ILi16EEENSM_INS5_IJS1O_SN_EEES1V_EEEENS4_39AutoVectorizingCopyWithAssumedAlignmentILi128EEENS4_14SM90_TMA_STOREES2X_S2Z_S2Z_EEEvvEEEEvNT_6ParamsE)
        /*0008*/ 	.word	0x0000007b


	//----- nvinfo : EIATTR_FRAME_SIZE
	.align		4
.L_19:
        /*000c*/ 	.byte	0x04, 0x11
        /*000e*/ 	.short	(.L_21 - .L_20)
	.align		4
.L_20:
        /*0010*/ 	.word	index@($__internal_2_$__cuda_sm10x_tcgen05_guardrail_trap_unallocated_columns_being_dealloced)
        /*0014*/ 	.word	0x00000000


	//----- nvinfo : EIATTR_FRAME_SIZE
	.align		4
.L_21:
        /*0018*/ 	.byte	0x04, 0x11
        /*001a*/ 	.short	(.L_23 - .L_22)
	.align		4
.L_22:
        /*001c*/ 	.word	index@($__internal_1_$__cuda_sm10x_tcgen05_guardrail_trap_phase_invalid_during_alloc)
        /*0020*/ 	.word	0x00000000


	//----- nvinfo : EIATTR_FRAME_SIZE
	.align		4
.L_23:
        /*0024*/ 	.byte	0x04, 0x11
        /*0026*/ 	.short	(.L_25 - .L_24)
	.align		4
.L_24:
        /*0028*/ 	.word	index@($__internal_0_$__cuda_sm10x_tcgen05_guardrail_trap_col_being_dealloced_not_returned_by_alloc)
        /*002c*/ 	.word	0x00000000


	//----- nvinfo : EIATTR_FRAME_SIZE
	.align		4
.L_25:
        /*0030*/ 	.byte	0x04, 0x11
        /*0032*/ 	.short	(.L_27 - .L_26)
	.align		4
.L_26:
        /*0034*/ 	.word	index@(_ZN7cutlass13device_kernelINS_4gemm6kernel13GemmUniversalIN4cute5tupleIJiiiiEEENS1_10collective13CollectiveMmaINS1_46MainloopSm100TmaUmmaWarpSpecializedBlockScaledILi4ELi2ELi2ENS5_IJNS4_1CILi4EEESB_NSA_ILi1EEEEEEEENS5_IJNSA_ILi256EEENSA_ILi64EEESF_EEENS5_IJNS_12float_e5m2_tENS_13float_ue8m0_tEEEENS5_IJNS5_IJlSC_lEEENS4_6LayoutINS5_IJNS5_IJNS5_IJNSA_ILi32EEESB_EEEiEEESP_NS5_IJSC_iEEEEEENS5_IJNS5_IJNS5_IJNSA_ILi16EEESB_EEEiEEENS5_IJNS5_IJNSA_ILi0EEESC_EEENSA_ILi512EEEEEENS5_IJSV_iEEEEEEEEEEESK_S12_NS4_8TiledMMAINS4_8MMA_AtomIJNS4_27SM100_MMA_MXF8F6F4_2x1SM_SSISI_SI_fSJ_Li256ELi64ELNS4_4UMMA5MajorE0ELS17_0ELNS16_7ScaleInE0ELS18_0EEEEEENSM_INS5_IJSC_SC_SC_EEENS5_IJSV_SV_SV_EEEEENS5_IJNS4_10UnderscoreES1E_S1E_EEEEENS5_IJNS4_28SM100_TMA_2SM_LOAD_MULTICASTES1H_EEENS5_IJNS4_14ComposedLayoutINS4_7SwizzleILi3ELi4ELi3EEENS4_18smem_ptr_flag_bitsILi8EEENSM_INS5_IJNSA_ILi8EEENSA_ILi128EEEEEENS5_IJS1P_SC_EEEEEEENSM_INS5_IJNS5_IJNS5_IJSO_SC_EEENS5_IJSN_SC_EEEEEESC_NS5_IJSB_NSA_ILi2EEEEEEEEENS5_IJNS5_IJNS5_IJST_SX_EEESW_EEESV_NS5_IJSC_SX_EEEEEEEEEEEvNS4_8identityES1I_S25_vS26_EENS_8epilogue10collective18CollectiveEpilogueINS28_23Sm100TmaWarpSpecializedILi3ELi2ELi32ELb1ELb0EEEJNS5_IJS1P_SG_SF_EEENS5_IJNSM_IS1P_SC_EENSM_ISN_SC_EEEEENS_10bfloat16_tESL_S2H_SL_NS28_6fusion15FusionCallbacksIS2C_NS2I_17LinearCombinationIS2H_fS2H_fLNS_15FloatRoundStyleE2EEES2D_S2G_JEEENS4_5SM1004TMEM4LOAD26SM100_TMEM_LOAD_32dp32b32xENS4_13SM90_TMA_LOADENS1J_INS1K_ILi2ELi4ELi3EEENS1M_ILi16EEENSM_INS5_IJS1O_SN_EEES1V_EEEENS4_39AutoVectorizingCopyWithAssumedAlignmentILi128EEENS4_14SM90_TMA_STOREES2X_S2Z_S2Z_EEEvvEEEEvNT_6ParamsE)
        /*0038*/ 	.word	0x00000000


	//----- nvinfo : EIATTR_MIN_STACK_SIZE
	.align		4
.L_27:
        /*003c*/ 	.byte	0x04, 0x12
        /*003e*/ 	.short	(.L_29 - .L_28)
	.align		4
.L_28:
        /*0040*/ 	.word	index@(_ZN7cutlass13device_kernelINS_4gemm6kernel13GemmUniversalIN4cute5tupleIJiiiiEEENS1_10collective13CollectiveMmaINS1_46MainloopSm100TmaUmmaWarpSpecializedBlockScaledILi4ELi2ELi2ENS5_IJNS4_1CILi4EEESB_NSA_ILi1EEEEEEEENS5_IJNSA_ILi256EEENSA_ILi64EEESF_EEENS5_IJNS_12float_e5m2_tENS_13float_ue8m0_tEEEENS5_IJNS5_IJlSC_lEEENS4_6LayoutINS5_IJNS5_IJNS5_IJNSA_ILi32EEESB_EEEiEEESP_NS5_IJSC_iEEEEEENS5_IJNS5_IJNS5_IJNSA_ILi16EEESB_EEEiEEENS5_IJNS5_IJNSA_ILi0EEESC_EEENSA_ILi512EEEEEENS5_IJSV_iEEEEEEEEEEESK_S12_NS4_8TiledMMAINS4_8MMA_AtomIJNS4_27SM100_MMA_MXF8F6F4_2x1SM_SSISI_SI_fSJ_Li256ELi64ELNS4_4UMMA5MajorE0ELS17_0ELNS16_7ScaleInE0ELS18_0EEEEEENSM_INS5_IJSC_SC_SC_EEENS5_IJSV_SV_SV_EEEEENS5_IJNS4_10UnderscoreES1E_S1E_EEEEENS5_IJNS4_28SM100_TMA_2SM_LOAD_MULTICASTES1H_EEENS5_IJNS4_14ComposedLayoutINS4_7SwizzleILi3ELi4ELi3EEENS4_18smem_ptr_flag_bitsILi8EEENSM_INS5_IJNSA_ILi8EEENSA_ILi128EEEEEENS5_IJS1P_SC_EEEEEEENSM_INS5_IJNS5_IJNS5_IJSO_SC_EEENS5_IJSN_SC_EEEEEESC_NS5_IJSB_NSA_ILi2EEEEEEEEENS5_IJNS5_IJNS5_IJST_SX_EEESW_EEESV_NS5_IJSC_SX_EEEEEEEEEEEvNS4_8identityES1I_S25_vS26_EENS_8epilogue10collective18CollectiveEpilogueINS28_23Sm100TmaWarpSpecializedILi3ELi2ELi32ELb1ELb0EEEJNS5_IJS1P_SG_SF_EEENS5_IJNSM_IS1P_SC_EENSM_ISN_SC_EEEEENS_10bfloat16_tESL_S2H_SL_NS28_6fusion15FusionCallbacksIS2C_NS2I_17LinearCombinationIS2H_fS2H_fLNS_15FloatRoundStyleE2EEES2D_S2G_JEEENS4_5SM1004TMEM4LOAD26SM100_TMEM_LOAD_32dp32b32xENS4_13SM90_TMA_LOADENS1J_INS1K_ILi2ELi4ELi3EEENS1M_ILi16EEENSM_INS5_IJS1O_SN_EEES1V_EEEENS4_39AutoVectorizingCopyWithAssumedAlignmentILi128EEENS4_14SM90_TMA_STOREES2X_S2Z_S2Z_EEEvvEEEEvNT_6ParamsE)
        /*0044*/ 	.word	0x00000000
.L_29:


//--------------------- .nv.compat                --------------------------
	.section	.nv.compat,"",@"SHT_CUDA_COMPAT_INFO"
	.align	4
        /*0000*/ 	.byte	0x02, 0x09, 0x01, 0x00, 0x02, 0x02, 0x02, 0x00, 0x02, 0x05, 0x05, 0x00, 0x03, 0x07, 0x01, 0x01
        /*0010*/ 	.byte	0x02, 0x03, 0x01, 0x00, 0x02, 0x06, 0x01, 0x00, 0x04, 0x0b, 0x08, 0x00, 0x09, 0x00, 0x00, 0x00
        /*0020*/ 	.byte	0x00, 0x00, 0x00, 0x00


//--------------------- .nv.info._ZN7cutlass13device_kernelINS_4gemm6kernel13GemmUniversalIN4cute5tupleIJiiiiEEENS1_10collective13CollectiveMmaINS1_46MainloopSm100TmaUmmaWarpSpecializedBlockScaledILi4ELi2ELi2ENS5_IJNS4_1CILi4EEESB_NSA_ILi1EEEEEEEENS5_IJNSA_ILi256EEENSA_ILi64EEESF_EEENS5_IJNS_12float_e5m2_tENS_13float_ue8m0_tEEEENS5_IJNS5_IJlSC_lEEENS4_6LayoutINS5_IJNS5_IJNS5_IJNSA_ILi32EEESB_EEEiEEESP_NS5_IJSC_iEEEEEENS5_IJNS5_IJNS5_IJNSA_ILi16EEESB_EEEiEEENS5_IJNS5_IJNSA_ILi0EEESC_EEENSA_ILi512EEEEEENS5_IJSV_iEEEEEEEEEEESK_S12_NS4_8TiledMMAINS4_8MMA_AtomIJNS4_27SM100_MMA_MXF8F6F4_2x1SM_SSISI_SI_fSJ_Li256ELi64ELNS4_4UMMA5MajorE0ELS17_0ELNS16_7ScaleInE0ELS18_0EEEEEENSM_INS5_IJSC_SC_SC_EEENS5_IJSV_SV_SV_EEEEENS5_IJNS4_10UnderscoreES1E_S1E_EEEEENS5_IJNS4_28SM100_TMA_2SM_LOAD_MULTICASTES1H_EEENS5_IJNS4_14ComposedLayoutINS4_7SwizzleILi3ELi4ELi3EEENS4_18smem_ptr_flag_bitsILi8EEENSM_INS5_IJNSA_ILi8EEENSA_ILi128EEEEEENS5_IJS1P_SC_EEEEEEENSM_INS5_IJNS5_IJNS5_IJSO_SC_EEENS5_IJSN_SC_EEEEEESC_NS5_IJSB_NSA_ILi2EEEEEEEEENS5_IJNS5_IJNS5_IJST_SX_EEESW_EEESV_NS5_IJSC_SX_EEEEEEEEEEEvNS4_8identityES1I_S25_vS26_EENS_8epilogue10collective18CollectiveEpilogueINS28_23Sm100TmaWarpSpecializedILi3ELi2ELi32ELb1ELb0EEEJNS5_IJS1P_SG_SF_EEENS5_IJNSM_IS1P_SC_EENSM_ISN_SC_EEEEENS_10bfloat16_tESL_S2H_SL_NS28_6fusion15FusionCallbacksIS2C_NS2I_17LinearCombinationIS2H_fS2H_fLNS_15FloatRoundStyleE2EEES2D_S2G_JEEENS4_5SM1004TMEM4LOAD26SM100_TMEM_LOAD_32dp32b32xENS4_13SM90_TMA_LOADENS1J_INS1K_ILi2ELi4ELi3EEENS1M_ILi16EEENSM_INS5_IJS1O_SN_EEES1V_EEEENS4_39AutoVectorizingCopyWithAssumedAlignmentILi128EEENS4_14SM90_TMA_STOREES2X_S2Z_S2Z_EEEvvEEEEvNT_6ParamsE --------------------------
	.section	.nv.info._ZN7cutlass13device_kernelINS_4gemm6kernel13GemmUniversalIN4cute5tupleIJiiiiEEENS1_10collective13CollectiveMmaINS1_46MainloopSm100TmaUmmaWarpSpecializedBlockScaledILi4ELi2ELi2ENS5_IJNS4_1CILi4EEESB_NSA_ILi1EEEEEEEENS5_IJNSA_ILi256EEENSA_ILi64EEESF_EEENS5_IJNS_12float_e5m2_tENS_13float_ue8m0_tEEEENS5_IJNS5_IJlSC_lEEENS4_6LayoutINS5_IJNS5_IJNS5_IJNSA_ILi32EEESB_EEEiEEESP_NS5_IJSC_iEEEEEENS5_IJNS5_IJNS5_IJNSA_ILi16EEESB_EEEiEEENS5_IJNS5_IJNSA_ILi0EEESC_EEENSA_ILi512EEEEEENS5_IJSV_iEEEEEEEEEEESK_S12_NS4_8TiledMMAINS4_8MMA_AtomIJNS4_27SM100_MMA_MXF8F6F4_2x1SM_SSISI_SI_fSJ_Li256ELi64ELNS4_4UMMA5MajorE0ELS17_0ELNS16_7ScaleInE0ELS18_0EEEEEENSM_INS5_IJSC_SC_SC_EEENS5_IJSV_SV_SV_EEEEENS5_IJNS4_10UnderscoreES1E_S1E_EEEEENS5_IJNS4_28SM100_TMA_2SM_LOAD_MULTICASTES1H_EEENS5_IJNS4_14ComposedLayoutINS4_7SwizzleILi3ELi4ELi3EEENS4_18smem_ptr_flag_bitsILi8EEENSM_INS5_IJNSA_ILi8EEENSA_ILi128EEEEEENS5_IJS1P_SC_EEEEEEENSM_INS5_IJNS5_IJNS5_IJSO_SC_EEENS5_IJSN_SC_EEEEEESC_NS5_IJSB_NSA_ILi2EEEEEEEEENS5_IJNS5_IJNS5_IJST_SX_EEESW_EEESV_NS5_IJSC_SX_EEEEEEEEEEEvNS4_8identityES1I_S25_vS26_EENS_8epilogue10collective18CollectiveEpilogueINS28_23Sm100TmaWarpSpecializedILi3ELi2ELi32ELb1ELb0EEEJNS5_IJS1P_SG_SF_EEENS5_IJNSM_IS1P_SC_EENSM_ISN_SC_EEEEENS_10bfloat16_tESL_S2H_SL_NS28_6fusion15FusionCallbacksIS2C_NS2I_17LinearCombinationIS2H_fS2H_fLNS_15FloatRoundStyleE2EEES2D_S2G_JEEENS4_5SM1004TMEM4LOAD26SM100_TMEM_LOAD_32dp32b32xENS4_13SM90_TMA_LOADENS1J_INS1K_ILi2ELi4ELi3EEENS1M_ILi16EEENSM_INS5_IJS1O_SN_EEES1V_EEEENS4_39AutoVectorizingCopyWithAssumedAlignmentILi128EEENS4_14SM90_TMA_STOREES2X_S2Z_S2Z_EEEvvEEEEvNT_6ParamsE,"",@"SHT_CUDA_INFO"
	.sectionflags	@""
	.align	4


	//----- nvinfo : EIATTR_CUDA_API_VERSION
	.align		4
        /*0000*/ 	.byte	0x04, 0x37
        /*0002*/ 	.short	(.L_31 - .L_30)
.L_30:
        /*0004*/ 	.word	0x00000082


	//----- nvinfo : EIATTR_KPARAM_INFO
	.align		4
.L_31:
        /*0008*/ 	.byte	0x04, 0x17
        /*000a*/ 	.short	(.L_33 - .L_32)
.L_32:
        /*000c*/ 	.word	0x00000000
        /*0010*/ 	.short	0x0000
        /*0012*/ 	.short	0x0000
        /*0014*/ 	.byte	0x00, 0xf0, 0x01, 0x30


	//----- nvinfo : EIATTR_AT_ENTRY_FRAGMENTS
	.align		4
.L_33:
        /*0018*/ 	.byte	0x04, 0x4f
        /*001a*/ 	.short	(.L_35 - .L_34)


	//   ....[0]....
.L_34:
        /*001c*/ 	.word	0x00000007


	//----- nvinfo : EIATTR_RESERVED_SMEM_USED
	.align		4
.L_35:
        /*0020*/ 	.byte	0x01, 0x41
	.zero		2


	//----- nvinfo : EIATTR_SPARSE_MMA_MASK
	.align		4
        /*0024*/ 	.byte	0x03, 0x50
        /*0026*/ 	.short	0x0000


	//----- nvinfo : EIATTR_TCGEN05_2CTA_USED
	.align		4
        /*0028*/ 	.byte	0x01, 0x52
	.zero		2


	//----- nvinfo : EIATTR_MAXREG_COUNT
	.align		4
        /*002c*/ 	.byte	0x03, 0x1b
        /*002e*/ 	.short	0x00ff


	//----- nvinfo : EIATTR_NUM_BARRIERS
	.align		4
        /*0030*/ 	.byte	0x02, 0x4c
        /*0032*/ 	.byte	0x07
	.zero		1


	//----- nvinfo : EIATTR_EXTERNS
	.align		4
        /*0034*/ 	.byte	0x04, 0x0f
        /*0036*/ 	.short	(.L_37 - .L_36)


	//   ....[0]....
	.align		4
.L_36:
        /*0038*/ 	.word	index@(__assertfail)


	//----- nvinfo : EIATTR_MERCURY_ISA_VERSION
	.align		4
.L_37:
        /*003c*/ 	.byte	0x03, 0x5f
        /*003e*/ 	.short	0x0101


	//----- nvinfo : EIATTR_INT_WARP_WIDE_INSTR_OFFSETS
	.align		4
        /*0040*/ 	.byte	0x04, 0x31
        /*0042*/ 	.short	(.L_39 - .L_38)


	//   ....[0]....
.L_38:
        /*0044*/ 	.word	0x00000e10


	//   ....[1]....
        /*0048*/ 	.word	0x00000ec0


	//   ....[2]....
        /*004c*/ 	.word	0x00005990


	//   ....[3]....
        /*0050*/ 	.word	0x000059b0


	//   ....[4]....
        /*0054*/ 	.word	0x000059e0


	//   ....[5]....
        /*0058*/ 	.word	0x000065c0


	//   ....[6]....
        /*005c*/ 	.word	0x00006650


	//   ....[7]....
        /*0060*/ 	.word	0x00006740


	//   ....[8]....
        /*0064*/ 	.word	0x00006860


	//----- nvinfo : EIATTR_COOP_GROUP_MASK_REGIDS
	.align		4
.L_39:
        /*0068*/ 	.byte	0x04, 0x29
        /*006a*/ 	.short	(.L_41 - .L_40)


	//   ....[0]....
.L_40:
        /*006c*/ 	.word	0xffffffff


	//   ....[1]....
        /*0070*/ 	.word	0xffffffff


	//   ....[2]....
        /*0074*/ 	.word	0xffffffff


	//   ....[3]....
        /*0078*/ 	.word	0xffffffff


	//   ....[4]....
        /*007c*/ 	.word	0xffffffff


	//   ....[5]....
        /*0080*/ 	.word	0xffffffff


	//   ....[6]....
        /*0084*/ 	.word	0xffffffff


	//   ....[7]....
        /*0088*/ 	.word	0xffffffff


	//   ....[8]....
        /*008c*/ 	.word	0xffffffff


	//   ....[9]....
        /*0090*/ 	.word	0xffffffff


	//   ....[10]....
        /*0094*/ 	.word	0xffffffff


	//   ....[11]....
        /*0098*/ 	.word	0xffffffff


	//   ....[12]....
        /*009c*/ 	.word	0xffffffff


	//   ....[13]....
        /*00a0*/ 	.word	0xffffffff


	//----- nvinfo : EIATTR_COOP_GROUP_INSTR_OFFSETS
	.align		4
.L_41:
        /*00a4*/ 	.byte	0x04, 0x28
        /*00a6*/ 	.short	(.L_43 - .L_42)


	//   ....[0]....
.L_42:
        /*00a8*/ 	.word	0x000000d0


	//   ....[1]....
        /*00ac*/ 	.word	0x000005a0


	//   ....[2]....
        /*00b0*/ 	.word	0x00000780


	//   ....[3]....
        /*00b4*/ 	.word	0x00000900


	//   ....[4]....
        /*00b8*/ 	.word	0x00000a00


	//   ....[5]....
        /*00bc*/ 	.word	0x00000b70


	//   ....[6]....
        /*00c0*/ 	.word	0x00000cd0


	//   ....[7]....
        /*00c4*/ 	.word	0x00000f30


	//   ....[8]....
        /*00c8*/ 	.word	0x00002bb0


	//   ....[9]....
        /*00cc*/ 	.word	0x00003ab0


	//   ....[10]....
        /*00d0*/ 	.word	0x00003fc0


	//   ....[11]....
        /*00d4*/ 	.word	0x00003ff0


	//   ....[12]....
        /*00d8*/ 	.word	0x00005890


	//   ....[13]....
        /*00dc*/ 	.word	0x00005aa0


	//----- nvinfo : EIATTR_VRC_CTA_INIT_COUNT
	.align		4
.L_43:
        /*00e0*/ 	.byte	0x02, 0x4a
        /*00e2*/ 	.byte	0x80
	.zero		1


	//----- nvinfo : EIATTR_SYSCALL_OFFSETS
	.align		4
        /*00e4*/ 	.byte	0x04, 0x46
        /*00e6*/ 	.short	(.L_45 - .L_44)


	//   ....[0]....
.L_44:
        /*00e8*/ 	.word	0x00007530


	//   ....[1]....
        /*00ec*/ 	.word	0x00007620


	//   ....[2]....
        /*00f0*/ 	.word	0x00007e50


	//   ....[3]....
        /*00f4*/ 	.word	0x00008b30


	//----- nvinfo : EIATTR_MBARRIER_INSTR_OFFSETS
	.align		4
.L_45:
        /*00f8*/ 	.byte	0x04, 0x39
        /*00fa*/ 	.short	(.L_47 - .L_46)


	//   ....[0]....
.L_46:
        /*00fc*/ 	.word	0x000006f0
        /*0100*/ 	.word	0x000000ff
        /*0104*/ 	.word	0x00000000
        /*0108*/ 	.short	0x0100
        /*010a*/ 	.byte	0x04
	.zero		1


	//   ....[1]....
        /*010c*/ 	.word	0x00000700
        /*0110*/ 	.word	0x000000ff
        /*0114*/ 	.word	0x00000020
        /*0118*/ 	.short	0x0100
        /*011a*/ 	.byte	0x04
	.zero		1


	//   ....[2]....
        /*011c*/ 	.word	0x00000710
        /*0120*/ 	.word	0x000000ff
        /*0124*/ 	.word	0x00000008
        /*0128*/ 	.short	0x0100
        /*012a*/ 	.byte	0x04
	.zero		1


	//   ....[3]....
        /*012c*/ 	.word	0x00000720
        /*0130*/ 	.word	0x000000ff
        /*0134*/ 	.word	0x00000028
        /*0138*/ 	.short	0x0100
        /*013a*/ 	.byte	0x04
	.zero		1


	//   ....[4]....
        /*013c*/ 	.word	0x00000730
        /*0140*/ 	.word	0x000000ff
        /*0144*/ 	.word	0x00000010
        /*0148*/ 	.short	0x0100
        /*014a*/ 	.byte	0x04
	.zero		1


	//   ....[5]....
        /*014c*/ 	.word	0x00000740
        /*0150*/ 	.word	0x000000ff
        /*0154*/ 	.word	0x00000030
        /*0158*/ 	.short	0x0100
        /*015a*/ 	.byte	0x04
	.zero		1


	//   ....[6]....
        /*015c*/ 	.word	0x00000750
        /*0160*/ 	.word	0x000000ff
        /*0164*/ 	.word	0x00000018
        /*0168*/ 	.short	0x0100
        /*016a*/ 	.byte	0x04
	.zero		1


	//   ....[7]....
        /*016c*/ 	.word	0x00000760
        /*0170*/ 	.word	0x000000ff
        /*0174*/ 	.word	0x00000038
        /*0178*/ 	.short	0x0100
        /*017a*/ 	.byte	0x04
	.zero		1


	//   ....[8]....
        /*017c*/ 	.word	0x00000890
        /*0180*/ 	.word	0x000000ff
        /*0184*/ 	.word	0x00000040
        /*0188*/ 	.short	0x0100
        /*018a*/ 	.byte	0x04
	.zero		1


	//   ....[9]....
        /*018c*/ 	.word	0x000008a0
        /*0190*/ 	.word	0x000000ff
        /*0194*/ 	.word	0x00000058
        /*0198*/ 	.short	0x0100
        /*019a*/ 	.byte	0x04
	.zero		1


	//   ....[10]....
        /*019c*/ 	.word	0x000008b0
        /*01a0*/ 	.word	0x000000ff
        /*01a4*/ 	.word	0x00000048
        /*01a8*/ 	.short	0x0100
        /*01aa*/ 	.byte	0x04
	.zero		1


	//   ....[11]....
        /*01ac*/ 	.word	0x000008c0
        /*01b0*/ 	.word	0x000000ff
        /*01b4*/ 	.word	0x00000060
        /*01b8*/ 	.short	0x0100
        /*01ba*/ 	.byte	0x04
	.zero		1


	//   ....[12]....
        /*01bc*/ 	.word	0x000008d0
        /*01c0*/ 	.word	0x000000ff
        /*01c4*/ 	.word	0x00000050
        /*01c8*/ 	.short	0x0100
        /*01ca*/ 	.byte	0x04
	.zero		1


	//   ....[13]....
        /*01cc*/ 	.word	0x000008e0
        /*01d0*/ 	.word	0x000000ff
        /*01d4*/ 	.word	0x00000068
        /*01d8*/ 	.short	0x0100
        /*01da*/ 	.byte	0x04
	.zero		1


	//   ....[14]....
        /*01dc*/ 	.word	0x000009d0
        /*01e0*/ 	.word	0x000000ff
        /*01e4*/ 	.word	0x00000070
        /*01e8*/ 	.short	0x0100
        /*01ea*/ 	.byte	0x06
	.zero		1


	//   ....[15]....
        /*01ec*/ 	.word	0x000009e0
        /*01f0*/ 	.word	0x000000ff
        /*01f4*/ 	.word	0x00000078
        /*01f8*/ 	.short	0x0100
        /*01fa*/ 	.byte	0x06
	.zero		1


	//   ....[16]....
        /*01fc*/ 	.word	0x00000b20
        /*0200*/ 	.word	0x000000ff
        /*0204*/ 	.word	0x00000080
        /*0208*/ 	.short	0x0100
        /*020a*/ 	.byte	0x06
	.zero		1


	//   ....[17]....
        /*020c*/ 	.word	0x00000b30
        /*0210*/ 	.word	0x000000ff
        /*0214*/ 	.word	0x00000090
        /*0218*/ 	.short	0x0100
        /*021a*/ 	.byte	0x06
	.zero		1


	//   ....[18]....
        /*021c*/ 	.word	0x00000b40
        /*0220*/ 	.word	0x000000ff
        /*0224*/ 	.word	0x00000088
        /*0228*/ 	.short	0x0100
        /*022a*/ 	.byte	0x06
	.zero		1


	//   ....[19]....
        /*022c*/ 	.word	0x00000b50
        /*0230*/ 	.word	0x000000ff
        /*0234*/ 	.word	0x00000098
        /*0238*/ 	.short	0x0100
        /*023a*/ 	.byte	0x06
	.zero		1


	//   ....[20]....
        /*023c*/ 	.word	0x00000c80
        /*0240*/ 	.word	0x000000ff
        /*0244*/ 	.word	0x000000a0
        /*0248*/ 	.short	0x0100
        /*024a*/ 	.byte	0x04
	.zero		1


	//   ....[21]....
        /*024c*/ 	.word	0x00000c90
        /*0250*/ 	.word	0x000000ff
        /*0254*/ 	.word	0x000000b0
        /*0258*/ 	.short	0x0100
        /*025a*/ 	.byte	0x04
	.zero		1


	//   ....[22]....
        /*025c*/ 	.word	0x00000ca0
        /*0260*/ 	.word	0x000000ff
        /*0264*/ 	.word	0x000000a8
        /*0268*/ 	.short	0x0100
        /*026a*/ 	.byte	0x04
	.zero		1


	//   ....[23]....
        /*026c*/ 	.word	0x00000cb0
        /*0270*/ 	.word	0x000000ff
        /*0274*/ 	.word	0x000000b8
        /*0278*/ 	.short	0x0100
        /*027a*/ 	.byte	0x04
	.zero		1


	//   ....[24]....
        /*027c*/ 	.word	0x00000db0
        /*0280*/ 	.word	0x000000ff
        /*0284*/ 	.word	0x000000c0
        /*0288*/ 	.short	0x0100
        /*028a*/ 	.byte	0x04
	.zero		1


	//   ....[25]....
        /*028c*/ 	.word	0x00000dc0
        /*0290*/ 	.word	0x000000ff
        /*0294*/ 	.word	0x000000d0
        /*0298*/ 	.short	0x0100
        /*029a*/ 	.byte	0x04
	.zero		1


	//   ....[26]....
        /*029c*/ 	.word	0x00000dd0
        /*02a0*/ 	.word	0x000000ff
        /*02a4*/ 	.word	0x000000c8
        /*02a8*/ 	.short	0x0100
        /*02aa*/ 	.byte	0x04
	.zero		1


	//   ....[27]....
        /*02ac*/ 	.word	0x00000de0
        /*02b0*/ 	.word	0x000000ff
        /*02b4*/ 	.word	0x000000d8
        /*02b8*/ 	.short	0x0100
        /*02ba*/ 	.byte	0x04
	.zero		1


	//   ....[28]....
        /*02bc*/ 	.word	0x00000ef0
        /*02c0*/ 	.word	0x000000ff
        /*02c4*/ 	.word	0x000000e0
        /*02c8*/ 	.short	0x0100
        /*02ca*/ 	.byte	0x06
	.zero		1


	//   ....[29]....
        /*02cc*/ 	.word	0x00001ea0
        /*02d0*/ 	.word	0x00000003
        /*02d4*/ 	.word	0x000000d0
        /*02d8*/ 	.short	0x010a
        /*02da*/ 	.byte	0xff
	.zero		1


	//   ....[30]....
        /*02dc*/ 	.word	0x00001ed0
        /*02e0*/ 	.word	0x00000003
        /*02e4*/ 	.word	0x000000c0
        /*02e8*/ 	.short	0x0101
        /*02ea*/ 	.byte	0xff
	.zero		1


	//   ....[31]....
        /*02ec*/ 	.word	0x00001fe0
        /*02f0*/ 	.word	0x000000ff
        /*02f4*/ 	.word	0x00000020
        /*02f8*/ 	.short	0x010a
        /*02fa*/ 	.byte	0x04
	.zero		1


	//   ....[32]....
        /*02fc*/ 	.word	0x000020f0
        /*0300*/ 	.word	0x000000ff
        /*0304*/ 	.word	0x00000020
        /*0308*/ 	.short	0x010a
        /*030a*/ 	.byte	0x06
	.zero		1


	//   ....[33]....
        /*030c*/ 	.word	0x00002250
        /*0310*/ 	.word	0x000000ff
        /*0314*/ 	.word	0x00000020
        /*0318*/ 	.short	0x010a
        /*031a*/ 	.byte	0x05
	.zero		1


	//   ....[34]....
        /*031c*/ 	.word	0x00002610
        /*0320*/ 	.word	0x000000ff
        /*0324*/ 	.word	0x00000078
        /*0328*/ 	.short	0x0101
        /*032a*/ 	.byte	0x07
	.zero		1


	//   ....[35]....
        /*032c*/ 	.word	0x00002630
        /*0330*/ 	.word	0x000000ff
        /*0334*/ 	.word	0x00000020
        /*0338*/ 	.short	0x010a
        /*033a*/ 	.byte	0x04
	.zero		1


	//   ....[36]....
        /*033c*/ 	.word	0x000026b0
        /*0340*/ 	.word	0x000000ff
        /*0344*/ 	.word	0x00000020
        /*0348*/ 	.short	0x010a
        /*034a*/ 	.byte	0x0e
	.zero		1


	//   ....[37]....
        /*034c*/ 	.word	0x000027f0
        /*0350*/ 	.word	0x000000ff
        /*0354*/ 	.word	0x00000020
        /*0358*/ 	.short	0x010a
        /*035a*/ 	.byte	0x04
	.zero		1


	//   ....[38]....
        /*035c*/ 	.word	0x00002be0
        /*0360*/ 	.word	0x00000003
        /*0364*/ 	.word	0x00000080
        /*0368*/ 	.short	0x010a
        /*036a*/ 	.byte	0xff
	.zero		1


	//   ....[39]....
        /*036c*/ 	.word	0x00002d30
        /*0370*/ 	.word	0x00000000
        /*0374*/ 	.word	0x00000000
        /*0378*/ 	.short	0x0101
        /*037a*/ 	.byte	0xff
	.zero		1


	//   ....[40]....
        /*037c*/ 	.word	0x000032f0
        /*0380*/ 	.word	0x000000ff
        /*0384*/ 	.word	0x00000000
        /*0388*/ 	.short	0x010a
        /*038a*/ 	.byte	0x04
	.zero		1


	//   ....[41]....
        /*038c*/ 	.word	0x00003380
        /*0390*/ 	.word	0x000000ff
        /*0394*/ 	.word	0x00000000
        /*0398*/ 	.short	0x010a
        /*039a*/ 	.byte	0x05
	.zero		1


	//   ....[42]....
        /*039c*/ 	.word	0x00003410
        /*03a0*/ 	.word	0x000000ff
        /*03a4*/ 	.word	0x00000000
        /*03a8*/ 	.short	0x010a
        /*03aa*/ 	.byte	0x05
	.zero		1


	//   ....[43]....
        /*03ac*/ 	.word	0x000034b0
        /*03b0*/ 	.word	0x00000000
        /*03b4*/ 	.word	0x00000000
        /*03b8*/ 	.short	0x010a
        /*03ba*/ 	.byte	0xff
	.zero		1


	//   ....[44]....
        /*03bc*/ 	.word	0x00003600
        /*03c0*/ 	.word	0x00000000
        /*03c4*/ 	.word	0x000000c0
        /*03c8*/ 	.short	0x010a
        /*03ca*/ 	.byte	0xff
	.zero		1


	//   ....[45]....
        /*03cc*/ 	.word	0x00003670
        /*03d0*/ 	.word	0x00000008
        /*03d4*/ 	.word	0x00000000
        /*03d8*/ 	.short	0x0101
        /*03da*/ 	.byte	0xff
	.zero		1


	//   ....[46]....
        /*03dc*/ 	.word	0x00003690
        /*03e0*/ 	.word	0x000000ff
        /*03e4*/ 	.word	0x00000090
        /*03e8*/ 	.short	0x010a
        /*03ea*/ 	.byte	0x04
	.zero		1


	//   ....[47]....
        /*03ec*/ 	.word	0x000037b0
        /*03f0*/ 	.word	0x00000000
        /*03f4*/ 	.word	0x00000080
        /*03f8*/ 	.short	0x010a
        /*03fa*/ 	.byte	0xff
	.zero		1


	//   ....[48]....
        /*03fc*/ 	.word	0x000038b0
        /*0400*/ 	.word	0x00000000
        /*0404*/ 	.word	0x00000000
        /*0408*/ 	.short	0x0101
        /*040a*/ 	.byte	0xff
	.zero		1


	//   ....[49]....
        /*040c*/ 	.word	0x00003940
        /*0410*/ 	.word	0x000000ff
        /*0414*/ 	.word	0x00000090
        /*0418*/ 	.short	0x0106
        /*041a*/ 	.byte	0x04
	.zero		1


	//   ....[50]....
        /*041c*/ 	.word	0x00003960
        /*0420*/ 	.word	0x000000ff
        /*0424*/ 	.word	0x00000090
        /*0428*/ 	.short	0x010a
        /*042a*/ 	.byte	0x04
	.zero		1


	//   ....[51]....
        /*042c*/ 	.word	0x000039f0
        /*0430*/ 	.word	0x000000ff
        /*0434*/ 	.word	0x00000090
        /*0438*/ 	.short	0x0106
        /*043a*/ 	.byte	0x07
	.zero		1


	//   ....[52]....
        /*043c*/ 	.word	0x00003a30
        /*0440*/ 	.word	0x00000000
        /*0444*/ 	.word	0x00000090
        /*0448*/ 	.short	0x010a
        /*044a*/ 	.byte	0xff
	.zero		1


	//   ....[53]....
        /*044c*/ 	.word	0x00003ca0
        /*0450*/ 	.word	0x000000ff
        /*0454*/ 	.word	0x00000008
        /*0458*/ 	.short	0x010a
        /*045a*/ 	.byte	0x05
	.zero		1


	//   ....[54]....
        /*045c*/ 	.word	0x00003cc0
        /*0460*/ 	.word	0x000000ff
        /*0464*/ 	.word	0x00000008
        /*0468*/ 	.short	0x010a
        /*046a*/ 	.byte	0x05
	.zero		1


	//   ....[55]....
        /*046c*/ 	.word	0x00003e60
        /*0470*/ 	.word	0x000000ff
        /*0474*/ 	.word	0x00000008
        /*0478*/ 	.short	0x010a
        /*047a*/ 	.byte	0x05
	.zero		1


	//   ....[56]....
        /*047c*/ 	.word	0x00003e80
        /*0480*/ 	.word	0x000000ff
        /*0484*/ 	.word	0x00000008
        /*0488*/ 	.short	0x010a
        /*048a*/ 	.byte	0x05
	.zero		1


	//   ....[57]....
        /*048c*/ 	.word	0x00003f50
        /*0490*/ 	.word	0x000000ff
        /*0494*/ 	.word	0x00000000
        /*0498*/ 	.short	0x0101
        /*049a*/ 	.byte	0x04
	.zero		1


	//   ....[58]....
        /*049c*/ 	.word	0x00004580
        /*04a0*/ 	.word	0x00000008
        /*04a4*/ 	.word	0x00000080
        /*04a8*/ 	.short	0x010a
        /*04aa*/ 	.byte	0xff
	.zero		1


	//   ....[59]....
        /*04ac*/ 	.word	0x000046a0
        /*04b0*/ 	.word	0x00000003
        /*04b4*/ 	.word	0x00000000
        /*04b8*/ 	.short	0x0101
        /*04ba*/ 	.byte	0xff
	.zero		1


	//   ....[60]....
        /*04bc*/ 	.word	0x00004c00
        /*04c0*/ 	.word	0x000000ff
        /*04c4*/ 	.word	0x00000000
        /*04c8*/ 	.short	0x010a
        /*04ca*/ 	.byte	0x04
	.zero		1


	//   ....[61]....
        /*04cc*/ 	.word	0x00004c50
        /*04d0*/ 	.word	0x000000ff
        /*04d4*/ 	.word	0x000000b0
        /*04d8*/ 	.short	0x010a
        /*04da*/ 	.byte	0x47
	.zero		1


	//   ....[62]....
        /*04dc*/ 	.word	0x00005070
        /*04e0*/ 	.word	0x000000ff
        /*04e4*/ 	.word	0x00000000
        /*04e8*/ 	.short	0x010a
        /*04ea*/ 	.byte	0x0f
	.zero		1


	//   ....[63]....
        /*04ec*/ 	.word	0x000051a0
        /*04f0*/ 	.word	0x000000ff
        /*04f4*/ 	.word	0x00000000
        /*04f8*/ 	.short	0x010a
        /*04fa*/ 	.byte	0x05
	.zero		1


	//   ....[64]....
        /*04fc*/ 	.word	0x00005680
        /*0500*/ 	.word	0x000000ff
        /*0504*/ 	.word	0x00000000
        /*0508*/ 	.short	0x010a
        /*050a*/ 	.byte	0x04
	.zero		1


	//   ....[65]....
        /*050c*/ 	.word	0x00005720
        /*0510*/ 	.word	0x00000002
        /*0514*/ 	.word	0x00000000
        /*0518*/ 	.short	0x010a
        /*051a*/ 	.byte	0xff
	.zero		1


	//   ....[66]....
        /*051c*/ 	.word	0x00005760
        /*0520*/ 	.word	0x00000002
        /*0524*/ 	.word	0x00000000
        /*0528*/ 	.short	0x010a
        /*052a*/ 	.byte	0xff
	.zero		1


	//   ....[67]....
        /*052c*/ 	.word	0x000057e0
        /*0530*/ 	.word	0x000000ff
        /*0534*/ 	.word	0x00000000
        /*0538*/ 	.short	0x0101
        /*053a*/ 	.byte	0x04
	.zero		1


	//   ....[68]....
        /*053c*/ 	.word	0x00005820
        /*0540*/ 	.word	0x000000ff
        /*0544*/ 	.word	0x000000e0
        /*0548*/ 	.short	0x010a
        /*054a*/ 	.byte	0x1d
	.zero		1


	//   ....[69]....
        /*054c*/ 	.word	0x00005880
        /*0550*/ 	.word	0x000000ff
        /*0554*/ 	.word	0x00000000
        /*0558*/ 	.short	0x0101
        /*055a*/ 	.byte	0x04
	.zero		1


	//   ....[70]....
        /*055c*/ 	.word	0x00005cf0
        /*0560*/ 	.word	0x0000000c
        /*0564*/ 	.word	0x00000080
        /*0568*/ 	.short	0x010a
        /*056a*/ 	.byte	0xff
	.zero		1


	//   ....[71]....
        /*056c*/ 	.word	0x00005e60
        /*0570*/ 	.word	0x00000000
        /*0574*/ 	.word	0x00000000
        /*0578*/ 	.short	0x0101
        /*057a*/ 	.byte	0xff
	.zero		1


	//   ....[72]....
        /*057c*/ 	.word	0x000062e0
        /*0580*/ 	.word	0x000000ff
        /*0584*/ 	.word	0x00000078
        /*0588*/ 	.short	0x010a
        /*058a*/ 	.byte	0x18
	.zero		1


	//   ....[73]....
        /*058c*/ 	.word	0x000064a0
        /*0590*/ 	.word	0x000000ff
        /*0594*/ 	.word	0x00000058
        /*0598*/ 	.short	0x010a
        /*059a*/ 	.byte	0x04
	.zero		1


	//   ....[74]....
        /*059c*/ 	.word	0x00006680
        /*05a0*/ 	.word	0x000000ff
        /*05a4*/ 	.word	0x00000040
        /*05a8*/ 	.short	0x010b
        /*05aa*/ 	.byte	0x04
	.zero		1


	//   ....[75]....
        /*05ac*/ 	.word	0x00006690
        /*05b0*/ 	.word	0x000000ff
        /*05b4*/ 	.word	0x00000000
        /*05b8*/ 	.short	0x0101
        /*05ba*/ 	.byte	0x14
	.zero		1


	//   ....[76]....
        /*05bc*/ 	.word	0x000066a0
        /*05c0*/ 	.word	0x000000ff
        /*05c4*/ 	.word	0x00000058
        /*05c8*/ 	.short	0x010a
        /*05ca*/ 	.byte	0x05
	.zero		1


	//   ....[77]....
        /*05cc*/ 	.word	0x000068a0
        /*05d0*/ 	.word	0x000000ff
        /*05d4*/ 	.word	0x00000040
        /*05d8*/ 	.short	0x010b
        /*05da*/ 	.byte	0x05
	.zero		1


	//   ....[78]....
        /*05dc*/ 	.word	0x000068b0
        /*05e0*/ 	.word	0x000000ff
        /*05e4*/ 	.word	0x00000000
        /*05e8*/ 	.short	0x0101
        /*05ea*/ 	.byte	0x04
	.zero		1


	//   ....[79]....
        /*05ec*/ 	.word	0x00006950
        /*05f0*/ 	.word	0x000000ff
        /*05f4*/ 	.word	0x00000000
        /*05f8*/ 	.short	0x010a
        /*05fa*/ 	.byte	0x04
	.zero		1


	//   ....[80]....
        /*05fc*/ 	.word	0x000069e0
        /*0600*/ 	.word	0x000000ff
        /*0604*/ 	.word	0x00000000
        /*0608*/ 	.short	0x010a
        /*060a*/ 	.byte	0x05
	.zero		1


	//   ....[81]....
        /*060c*/ 	.word	0x00006a80
        /*0610*/ 	.word	0x00000000
        /*0614*/ 	.word	0x00000000
        /*0618*/ 	.short	0x010a
        /*061a*/ 	.byte	0xff
	.zero		1


	//   ....[82]....
        /*061c*/ 	.word	0x00006dc0
        /*0620*/ 	.word	0x00000003
        /*0624*/ 	.word	0x00000080
        /*0628*/ 	.short	0x010a
        /*062a*/ 	.byte	0xff
	.zero		1


	//   ....[83]....
        /*062c*/ 	.word	0x00006f40
        /*0630*/ 	.word	0x00000000
        /*0634*/ 	.word	0x00000000
        /*0638*/ 	.short	0x0101
        /*063a*/ 	.byte	0xff
	.zero		1


	//   ....[84]....
        /*063c*/ 	.word	0x00007ab0
        /*0640*/ 	.word	0x00000000
        /*0644*/ 	.word	0x00000040
        /*0648*/ 	.short	0x010a
        /*064a*/ 	.byte	0xff
	.zero		1


	//   ....[85]....
        /*064c*/ 	.word	0x00007b10
        /*0650*/ 	.word	0x0000005d
        /*0654*/ 	.word	0x000000a0
        /*0658*/ 	.short	0x010a
        /*065a*/ 	.byte	0xff
	.zero		1


	//   ....[86]....
        /*065c*/ 	.word	0x00007c00
        /*0660*/ 	.word	0x00000000
        /*0664*/ 	.word	0x00000040
        /*0668*/ 	.short	0x010a
        /*066a*/ 	.byte	0xff
	.zero		1


	//   ....[87]....
        /*066c*/ 	.word	0x00007d30
        /*0670*/ 	.word	0x0000005d
        /*0674*/ 	.word	0x000000a0
        /*0678*/ 	.short	0x010a
        /*067a*/ 	.byte	0xff
	.zero		1


	//   ....[88]....
        /*067c*/ 	.word	0x00008860
        /*0680*/ 	.word	0x00000000
        /*0684*/ 	.word	0x00000000
        /*0688*/ 	.short	0x0101
        /*068a*/ 	.byte	0xff
	.zero		1


	//   ....[89]....
        /*068c*/ 	.word	0x00008880
        /*0690*/ 	.word	0x00000002
        /*0694*/ 	.word	0x00000040
        /*0698*/ 	.short	0x010a
        /*069a*/ 	.byte	0xff
	.zero		1


	//   ....[90]....
        /*069c*/ 	.word	0x00008950
        /*06a0*/ 	.word	0x00000002
        /*06a4*/ 	.word	0x00000040
        /*06a8*/ 	.short	0x010a
        /*06aa*/ 	.byte	0xff
	.zero		1


	//   ....[91]....
        /*06ac*/ 	.word	0x00008dd0
        /*06b0*/ 	.word	0x0000005d
        /*06b4*/ 	.word	0x00000000
        /*06b8*/ 	.short	0x0101
        /*06ba*/ 	.byte	0xff
	.zero		1


	//   ....[92]....
        /*06bc*/ 	.word	0x00009600
        /*06c0*/ 	.word	0x00000002
        /*06c4*/ 	.word	0x00000000
        /*06c8*/ 	.short	0x0101
        /*06ca*/ 	.byte	0xff
	.zero		1


	//   ....[93]....
        /*06cc*/ 	.word	0x000098d0
        /*06d0*/ 	.word	0x000000ff
        /*06d4*/ 	.word	0x00000000
        /*06d8*/ 	.short	0x0101
        /*06da*/ 	.byte	0x06
	.zero		1


	//   ....[94]....
        /*06dc*/ 	.word	0x000098f0
        /*06e0*/ 	.word	0x00000003
        /*06e4*/ 	.word	0x000000d0
        /*06e8*/ 	.short	0x010a
        /*06ea*/ 	.byte	0xff
	.zero		1


	//   ....[95]....
        /*06ec*/ 	.word	0x00009950
        /*06f0*/ 	.word	0x00000000
        /*06f4*/ 	.word	0x00000020
        /*06f8*/ 	.short	0x010a
        /*06fa*/ 	.byte	0xff
	.zero		1


	//   ....[96]....
        /*06fc*/ 	.word	0x000099b0
        /*0700*/ 	.word	0x00000000
        /*0704*/ 	.word	0x00000020
        /*0708*/ 	.short	0x010a
        /*070a*/ 	.byte	0xff
	.zero		1


	//   ....[97]....
        /*070c*/ 	.word	0x00009a00
        /*0710*/ 	.word	0x00000003
        /*0714*/ 	.word	0x00000080
        /*0718*/ 	.short	0x010a
        /*071a*/ 	.byte	0xff
	.zero		1


	//   ....[98]....
        /*071c*/ 	.word	0x00009a60
        /*0720*/ 	.word	0x00000000
        /*0724*/ 	.word	0x00000000
        /*0728*/ 	.short	0x010a
        /*072a*/ 	.byte	0xff
	.zero		1


	//   ....[99]....
        /*072c*/ 	.word	0x00009ac0
        /*0730*/ 	.word	0x00000000
        /*0734*/ 	.word	0x00000000
        /*0738*/ 	.short	0x010a
        /*073a*/ 	.byte	0xff
	.zero		1


	//   ....[100]....
        /*073c*/ 	.word	0x00009b20
        /*0740*/ 	.word	0x00000000
        /*0744*/ 	.word	0x00000000
        /*0748*/ 	.short	0x010a
        /*074a*/ 	.byte	0xff
	.zero		1


	//   ....[101]....
        /*074c*/ 	.word	0x00009b70
        /*0750*/ 	.word	0x00000000
        /*0754*/ 	.word	0x000000c0
        /*0758*/ 	.short	0x010a
        /*075a*/ 	.byte	0xff
	.zero		1


	//   ....[102]....
        /*075c*/ 	.word	0x00009bd0
        /*0760*/ 	.word	0x00000000
        /*0764*/ 	.word	0x00000090
        /*0768*/ 	.short	0x010a
        /*076a*/ 	.byte	0xff
	.zero		1


	//   ....[103]....
        /*076c*/ 	.word	0x00009c20
        /*0770*/ 	.word	0x00000000
        /*0774*/ 	.word	0x00000080
        /*0778*/ 	.short	0x010a
        /*077a*/ 	.byte	0xff
	.zero		1


	//   ....[104]....
        /*077c*/ 	.word	0x00009c80
        /*0780*/ 	.word	0x00000000
        /*0784*/ 	.word	0x00000090
        /*0788*/ 	.short	0x010a
        /*078a*/ 	.byte	0xff
	.zero		1


	//   ....[105]....
        /*078c*/ 	.word	0x00009ce0
        /*0790*/ 	.word	0x00000007
        /*0794*/ 	.word	0x00000008
        /*0798*/ 	.short	0x010a
        /*079a*/ 	.byte	0xff
	.zero		1


	//   ....[106]....
        /*079c*/ 	.word	0x00009dd0
        /*07a0*/ 	.word	0x00000005
        /*07a4*/ 	.word	0x00000008
        /*07a8*/ 	.short	0x010a
        /*07aa*/ 	.byte	0xff
	.zero		1


	//   ....[107]....
        /*07ac*/ 	.word	0x00009e20
        /*07b0*/ 	.word	0x00000008
        /*07b4*/ 	.word	0x00000080
        /*07b8*/ 	.short	0x010a
        /*07ba*/ 	.byte	0xff
	.zero		1


	//   ....[108]....
        /*07bc*/ 	.word	0x00009e80
        /*07c0*/ 	.word	0x00000003
        /*07c4*/ 	.word	0x000000b0
        /*07c8*/ 	.short	0x010a
        /*07ca*/ 	.byte	0xff
	.zero		1


	//   ....[109]....
        /*07cc*/ 	.word	0x00009ee0
        /*07d0*/ 	.word	0x00000003
        /*07d4*/ 	.word	0x00000000
        /*07d8*/ 	.short	0x010a
        /*07da*/ 	.byte	0xff
	.zero		1


	//   ....[110]....
        /*07dc*/ 	.word	0x00009f40
        /*07e0*/ 	.word	0x00000002
        /*07e4*/ 	.word	0x00000000
        /*07e8*/ 	.short	0x010a
        /*07ea*/ 	.byte	0xff
	.zero		1


	//   ....[111]....
        /*07ec*/ 	.word	0x00009fa0
        /*07f0*/ 	.word	0x00000002
        /*07f4*/ 	.word	0x000000e0
        /*07f8*/ 	.short	0x010a
        /*07fa*/ 	.byte	0xff
	.zero		1


	//   ....[112]....
        /*07fc*/ 	.word	0x00009ff0
        /*0800*/ 	.word	0x0000000c
        /*0804*/ 	.word	0x00000080
        /*0808*/ 	.short	0x010a
        /*080a*/ 	.byte	0xff
	.zero		1


	//   ....[113]....
        /*080c*/ 	.word	0x0000a050
        /*0810*/ 	.word	0x00000000
        /*0814*/ 	.word	0x00000078
        /*0818*/ 	.short	0x010a
        /*081a*/ 	.byte	0xff
	.zero		1


	//   ....[114]....
        /*081c*/ 	.word	0x0000a0b0
        /*0820*/ 	.word	0x00000000
        /*0824*/ 	.word	0x00000058
        /*0828*/ 	.short	0x010a
        /*082a*/ 	.byte	0xff
	.zero		1


	//   ....[115]....
        /*082c*/ 	.word	0x0000a110
        /*0830*/ 	.word	0x00000009
        /*0834*/ 	.word	0x00000058
        /*0838*/ 	.short	0x010a
        /*083a*/ 	.byte	0xff
	.zero		1


	//   ....[116]....
        /*083c*/ 	.word	0x0000a170
        /*0840*/ 	.word	0x00000000
        /*0844*/ 	.word	0x00000000
        /*0848*/ 	.short	0x010a
        /*084a*/ 	.byte	0xff
	.zero		1


	//   ....[117]....
        /*084c*/ 	.word	0x0000a1d0
        /*0850*/ 	.word	0x00000000
        /*0854*/ 	.word	0x00000000
        /*0858*/ 	.short	0x010a
        /*085a*/ 	.byte	0xff
	.zero		1


	//   ....[118]....
        /*085c*/ 	.word	0x0000a220
        /*0860*/ 	.word	0x00000003
        /*0864*/ 	.word	0x00000080
        /*0868*/ 	.short	0x010a
        /*086a*/ 	.byte	0xff
	.zero		1


	//   ....[119]....
        /*086c*/ 	.word	0x0000a270
        /*0870*/ 	.word	0x00000000
        /*0874*/ 	.word	0x00000040
        /*0878*/ 	.short	0x010a
        /*087a*/ 	.byte	0xff
	.zero		1


	//   ....[120]....
        /*087c*/ 	.word	0x0000a2c0
        /*0880*/ 	.word	0x0000005d
        /*0884*/ 	.word	0x000000a0
        /*0888*/ 	.short	0x010a
        /*088a*/ 	.byte	0xff
	.zero		1


	//   ....[121]....
        /*088c*/ 	.word	0x0000a310
        /*0890*/ 	.word	0x00000002
        /*0894*/ 	.word	0x00000040
        /*0898*/ 	.short	0x010a
        /*089a*/ 	.byte	0xff
	.zero		1


	//----- nvinfo : EIATTR_NUM_MBARRIERS
	.align		4
.L_47:
        /*089c*/ 	.byte	0x03, 0x38
        /*089e*/ 	.short	0x001d


	//----- nvinfo : EIATTR_EXIT_INSTR_OFFSETS
	.align		4
        /*08a0*/ 	.byte	0x04, 0x1c
        /*08a2*/ 	.short	(.L_49 - .L_48)


	//   ....[0]....
.L_48:
        /*08a4*/ 	.word	0x000034e0


	//   ....[1]....
        /*08a8*/ 	.word	0x00003a00


	//   ....[2]....
        /*08ac*/ 	.word	0x00003a60


	//   ....[3]....
        /*08b0*/ 	.word	0x00005ab0


	//   ....[4]....
        /*08b4*/ 	.word	0x00006ab0


	//   ....[5]....
        /*08b8*/ 	.word	0x00006af0


	//   ....[6]....
        /*08bc*/ 	.word	0x000097c0


	//   ....[7]....
        /*08c0*/ 	.word	0x00009830


	//   ....[8]....
        /*08c4*/ 	.word	0x00009860


	//   ....[9]....
        /*08c8*/ 	.word	0x000098e0


	//----- nvinfo : EIATTR_MAX_THREADS
	.align		4
.L_49:
        /*08cc*/ 	.byte	0x04, 0x05
        /*08ce*/ 	.short	(.L_51 - .L_50)
.L_50:
        /*08d0*/ 	.word	0x00000100
        /*08d4*/ 	.word	0x00000001
        /*08d8*/ 	.word	0x00000001


	//----- nvinfo : EIATTR_CRS_STACK_SIZE
	.align		4
.L_51:
        /*08dc*/ 	.byte	0x04, 0x1e
        /*08de*/ 	.short	(.L_53 - .L_52)
.L_52:
        /*08e0*/ 	.word	0x00000000


	//----- nvinfo : EIATTR_CBANK_PARAM_SIZE
	.align		4
.L_53:
        /*08e4*/ 	.byte	0x03, 0x19
        /*08e6*/ 	.short	0x0c00


	//----- nvinfo : EIATTR_PARAM_CBANK
	.align		4
        /*08e8*/ 	.byte	0x04, 0x0a
        /*08ea*/ 	.short	(.L_55 - .L_54)
	.align		4
.L_54:
        /*08ec*/ 	.word	index@(.nv.constant0._ZN7cutlass13device_kernelINS_4gemm6kernel13GemmUniversalIN4cute5tupleIJiiiiEEENS1_10collective13CollectiveMmaINS1_46MainloopSm100TmaUmmaWarpSpecializedBlockScaledILi4ELi2ELi2ENS5_IJNS4_1CILi4EEESB_NSA_ILi1EEEEEEEENS5_IJNSA_ILi256EEENSA_ILi64EEESF_EEENS5_IJNS_12float_e5m2_tENS_13float_ue8m0_tEEEENS5_IJNS5_IJlSC_lEEENS4_6LayoutINS5_IJNS5_IJNS5_IJNSA_ILi32EEESB_EEEiEEESP_NS5_IJSC_iEEEEEENS5_IJNS5_IJNS5_IJNSA_ILi16EEESB_EEEiEEENS5_IJNS5_IJNSA_ILi0EEESC_EEENSA_ILi512EEEEEENS5_IJSV_iEEEEEEEEEEESK_S12_NS4_8TiledMMAINS4_8MMA_AtomIJNS4_27SM100_MMA_MXF8F6F4_2x1SM_SSISI_SI_fSJ_Li256ELi64ELNS4_4UMMA5MajorE0ELS17_0ELNS16_7ScaleInE0ELS18_0EEEEEENSM_INS5_IJSC_SC_SC_EEENS5_IJSV_SV_SV_EEEEENS5_IJNS4_10UnderscoreES1E_S1E_EEEEENS5_IJNS4_28SM100_TMA_2SM_LOAD_MULTICASTES1H_EEENS5_IJNS4_14ComposedLayoutINS4_7SwizzleILi3ELi4ELi3EEENS4_18smem_ptr_flag_bitsILi8EEENSM_INS5_IJNSA_ILi8EEENSA_ILi128EEEEEENS5_IJS1P_SC_EEEEEEENSM_INS5_IJNS5_IJNS5_IJSO_SC_EEENS5_IJSN_SC_EEEEEESC_NS5_IJSB_NSA_ILi2EEEEEEEEENS5_IJNS5_IJNS5_IJST_SX_EEESW_EEESV_NS5_IJSC_SX_EEEEEEEEEEEvNS4_8identityES1I_S25_vS26_EENS_8epilogue10collective18CollectiveEpilogueINS28_23Sm100TmaWarpSpecializedILi3ELi2ELi32ELb1ELb0EEEJNS5_IJS1P_SG_SF_EEENS5_IJNSM_IS1P_SC_EENSM_ISN_SC_EEEEENS_10bfloat16_tESL_S2H_SL_NS28_6fusion15FusionCallbacksIS2C_NS2I_17LinearCombinationIS2H_fS2H_fLNS_15FloatRoundStyleE2EEES2D_S2G_JEEENS4_5SM1004TMEM4LOAD26SM100_TMEM_LOAD_32dp32b32xENS4_13SM90_TMA_LOADENS1J_INS1K_ILi2ELi4ELi3EEENS1M_ILi16EEENSM_INS5_IJS1O_SN_EEES1V_EEEENS4_39AutoVectorizingCopyWithAssumedAlignmentILi128EEENS4_14SM90_TMA_STOREES2X_S2Z_S2Z_EEEvvEEEEvNT_6ParamsE)
        /*08f0*/ 	.short	0x0380
        /*08f2*/ 	.short	0x0c00


	//----- nvinfo : EIATTR_SW_WAR
	.align		4
.L_55:
        /*08f4*/ 	.byte	0x04, 0x36
        /*08f6*/ 	.short	(.L_57 - .L_56)
.L_56:
        /*08f8*/ 	.word	0x00000008
.L_57:


//--------------------- .nv.callgraph             --------------------------
	.section	.nv.callgraph,"",@"SHT_CUDA_CALLGRAPH"
	.align	4
	.sectionentsize	8
	.align		4
        /*0000*/ 	.word	0x00000000
	.align		4
        /*0004*/ 	.word	0xffffffff
	.align		4
        /*0008*/ 	.word	index@(_ZN7cutlass13device_kernelINS_4gemm6kernel13GemmUniversalIN4cute5tupleIJiiiiEEENS1_10collective13CollectiveMmaINS1_46MainloopSm100TmaUmmaWarpSpecializedBlockScaledILi4ELi2ELi2ENS5_IJNS4_1CILi4EEESB_NSA_ILi1EEEEEEEENS5_IJNSA_ILi256EEENSA_ILi64EEESF_EEENS5_IJNS_12float_e5m2_tENS_13float_ue8m0_tEEEENS5_IJNS5_IJlSC_lEEENS4_6LayoutINS5_IJNS5_IJNS5_IJNSA_ILi32EEESB_EEEiEEESP_NS5_IJSC_iEEEEEENS5_IJNS5_IJNS5_IJNSA_ILi16EEESB_EEEiEEENS5_IJNS5_IJNSA_ILi0EEESC_EEENSA_ILi512EEEEEENS5_IJSV_iEEEEEEEEEEESK_S12_NS4_8TiledMMAINS4_8MMA_AtomIJNS4_27SM100_MMA_MXF8F6F4_2x1SM_SSISI_SI_fSJ_Li256ELi64ELNS4_4UMMA5MajorE0ELS17_0ELNS16_7ScaleInE0ELS18_0EEEEEENSM_INS5_IJSC_SC_SC_EEENS5_IJSV_SV_SV_EEEEENS5_IJNS4_10UnderscoreES1E_S1E_EEEEENS5_IJNS4_28SM100_TMA_2SM_LOAD_MULTICASTES1H_EEENS5_IJNS4_14ComposedLayoutINS4_7SwizzleILi3ELi4ELi3EEENS4_18smem_ptr_flag_bitsILi8EEENSM_INS5_IJNSA_ILi8EEENSA_ILi128EEEEEENS5_IJS1P_SC_EEEEEEENSM_INS5_IJNS5_IJNS5_IJSO_SC_EEENS5_IJSN_SC_EEEEEESC_NS5_IJSB_NSA_ILi2EEEEEEEEENS5_IJNS5_IJNS5_IJST_SX_EEESW_EEESV_NS5_IJSC_SX_EEEEEEEEEEEvNS4_8identityES1I_S25_vS26_EENS_8epilogue10collective18CollectiveEpilogueINS28_23Sm100TmaWarpSpecializedILi3ELi2ELi32ELb1ELb0EEEJNS5_IJS1P_SG_SF_EEENS5_IJNSM_IS1P_SC_EENSM_ISN_SC_EEEEENS_10bfloat16_tESL_S2H_SL_NS28_6fusion15FusionCallbacksIS2C_NS2I_17LinearCombinationIS2H_fS2H_fLNS_15FloatRoundStyleE2EEES2D_S2G_JEEENS4_5SM1004TMEM4LOAD26SM100_TMEM_LOAD_32dp32b32xENS4_13SM90_TMA_LOADENS1J_INS1K_ILi2ELi4ELi3EEENS1M_ILi16EEENSM_INS5_IJS1O_SN_EEES1V_EEEENS4_39AutoVectorizingCopyWithAssumedAlignmentILi128EEENS4_14SM90_TMA_STOREES2X_S2Z_S2Z_EEEvvEEEEvNT_6ParamsE)
	.align		4
        /*000c*/ 	.word	index@(__assertfail)
	.align		4
        /*0010*/ 	.word	0x00000000
	.align		4
        /*0014*/ 	.word	0xfffffffe
	.align		4
        /*0018*/ 	.word	0x00000000
	.align		4
        /*001c*/ 	.word	0xfffffffd
	.align		4
        /*0020*/ 	.word	0x00000000
	.align		4
        /*0024*/ 	.word	0xfffffffc


//--------------------- .nv.constant4             --------------------------
	.section	.nv.constant4,"a",@progbits
	.align	8
	.align		8
.nv.constant4:
        /*0000*/ 	.dword	__assertfail
	.align		8
        /*0008*/ 	.dword	__unnamed_1
	.align		8
        /*0010*/ 	.dword	__unnamed_2
	.align		8
        /*0018*/ 	.dword	_ZN40_INTERNAL_701a8feb_4_k_cu_af2196c9_398404cuda3std3__45__cpo5beginE
	.align		8
        /*0020*/ 	.dword	_ZN40_INTERNAL_701a8feb_4_k_cu_af2196c9_398404cuda3std3__45__cpo3endE
	.align		8
        /*0028*/ 	.dword	_ZN40_INTERNAL_701a8feb_4_k_cu_af2196c9_398404cuda3std3__45__cpo6cbeginE
	.align		8
        /*0030*/ 	.dword	_ZN40_INTERNAL_701a8feb_4_k_cu_af2196c9_398404cuda3std3__45__cpo4cendE
	.align		8
        /*0038*/ 	.dword	_ZN40_INTERNAL_701a8feb_4_k_cu_af2196c9_398404cuda3std3__442_GLOBAL__N__701a8feb_4_k_cu_af2196c9_398406ignoreE
	.align		8
        /*0040*/ 	.dword	_ZN40_INTERNAL_701a8feb_4_k_cu_af2196c9_398404cuda3std3__419piecewise_constructE
	.align		8
        /*0048*/ 	.dword	_ZN40_INTERNAL_701a8feb_4_k_cu_af2196c9_398404cuda3std3__48in_placeE
	.align		8
        /*0050*/ 	.dword	_ZN40_INTERNAL_701a8feb_4_k_cu_af2196c9_398404cuda3std6ranges3__45__cpo4swapE
	.align		8
        /*0058*/ 	.dword	_ZN40_INTERNAL_701a8feb_4_k_cu_af2196c9_398404cuda3std6ranges3__45__cpo9iter_moveE
	.align		8
        /*0060*/ 	.dword	_ZN40_INTERNAL_701a8feb_4_k_cu_af2196c9_398404cute7productE
	.align		8
        /*0068*/ 	.dword	_ZN40_INTERNAL_701a8feb_4_k_cu_af2196c9_398404cute1_E
	.align		8
        /*0070*/ 	.dword	$str$25
	.align		8
        /*0078*/ 	.dword	$str$26
	.align		8
        /*0080*/ 	.dword	$str$27
	.align		8
        /*0088*/ 	.dword	$str$28


//--------------------- .text._ZN7cutlass13device_kernelINS_4gemm6kernel13GemmUniversalIN4cute5tupleIJiiiiEEENS1_10collective13CollectiveMmaINS1_46MainloopSm100TmaUmmaWarpSpecializedBlockScaledILi4ELi2ELi2ENS5_IJNS4_1CILi4EEESB_NSA_ILi1EEEEEEEENS5_IJNSA_ILi256EEENSA_ILi64EEESF_EEENS5_IJNS_12float_e5m2_tENS_13float_ue8m0_tEEEENS5_IJNS5_IJlSC_lEEENS4_6LayoutINS5_IJNS5_IJNS5_IJNSA_ILi32EEESB_EEEiEEESP_NS5_IJSC_iEEEEEENS5_IJNS5_IJNS5_IJNSA_ILi16EEESB_EEEiEEENS5_IJNS5_IJNSA_ILi0EEESC_EEENSA_ILi512EEEEEENS5_IJSV_iEEEEEEEEEEESK_S12_NS4_8TiledMMAINS4_8MMA_AtomIJNS4_27SM100_MMA_MXF8F6F4_2x1SM_SSISI_SI_fSJ_Li256ELi64ELNS4_4UMMA5MajorE0ELS17_0ELNS16_7ScaleInE0ELS18_0EEEEEENSM_INS5_IJSC_SC_SC_EEENS5_IJSV_SV_SV_EEEEENS5_IJNS4_10UnderscoreES1E_S1E_EEEEENS5_IJNS4_28SM100_TMA_2SM_LOAD_MULTICASTES1H_EEENS5_IJNS4_14ComposedLayoutINS4_7SwizzleILi3ELi4ELi3EEENS4_18smem_ptr_flag_bitsILi8EEENSM_INS5_IJNSA_ILi8EEENSA_ILi128EEEEEENS5_IJS1P_SC_EEEEEEENSM_INS5_IJNS5_IJNS5_IJSO_SC_EEENS5_IJSN_SC_EEEEEESC_NS5_IJSB_NSA_ILi2EEEEEEEEENS5_IJNS5_IJNS5_IJST_SX_EEESW_EEESV_NS5_IJSC_SX_EEEEEEEEEEEvNS4_8identityES1I_S25_vS26_EENS_8epilogue10collective18CollectiveEpilogueINS28_23Sm100TmaWarpSpecializedILi3ELi2ELi32ELb1ELb0EEEJNS5_IJS1P_SG_SF_EEENS5_IJNSM_IS1P_SC_EENSM_ISN_SC_EEEEENS_10bfloat16_tESL_S2H_SL_NS28_6fusion15FusionCallbacksIS2C_NS2I_17LinearCombinationIS2H_fS2H_fLNS_15FloatRoundStyleE2EEES2D_S2G_JEEENS4_5SM1004TMEM4LOAD26SM100_TMEM_LOAD_32dp32b32xENS4_13SM90_TMA_LOADENS1J_INS1K_ILi2ELi4ELi3EEENS1M_ILi16EEENSM_INS5_IJS1O_SN_EEES1V_EEEENS4_39AutoVectorizingCopyWithAssumedAlignmentILi128EEENS4_14SM90_TMA_STOREES2X_S2Z_S2Z_EEEvvEEEEvNT_6ParamsE --------------------------
	.section	.text._ZN7cutlass13device_kernelINS_4gemm6kernel13GemmUniversalIN4cute5tupleIJiiiiEEENS1_10collective13CollectiveMmaINS1_46MainloopSm100TmaUmmaWarpSpecializedBlockScaledILi4ELi2ELi2ENS5_IJNS4_1CILi4EEESB_NSA_ILi1EEEEEEEENS5_IJNSA_ILi256EEENSA_ILi64EEESF_EEENS5_IJNS_12float_e5m2_tENS_13float_ue8m0_tEEEENS5_IJNS5_IJlSC_lEEENS4_6LayoutINS5_IJNS5_IJNS5_IJNSA_ILi32EEESB_EEEiEEESP_NS5_IJSC_iEEEEEENS5_IJNS5_IJNS5_IJNSA_ILi16EEESB_EEEiEEENS5_IJNS5_IJNSA_ILi0EEESC_EEENSA_ILi512EEEEEENS5_IJSV_iEEEEEEEEEEESK_S12_NS4_8TiledMMAINS4_8MMA_AtomIJNS4_27SM100_MMA_MXF8F6F4_2x1SM_SSISI_SI_fSJ_Li256ELi64ELNS4_4UMMA5MajorE0ELS17_0ELNS16_7ScaleInE0ELS18_0EEEEEENSM_INS5_IJSC_SC_SC_EEENS5_IJSV_SV_SV_EEEEENS5_IJNS4_10UnderscoreES1E_S1E_EEEEENS5_IJNS4_28SM100_TMA_2SM_LOAD_MULTICASTES1H_EEENS5_IJNS4_14ComposedLayoutINS4_7SwizzleILi3ELi4ELi3EEENS4_18smem_ptr_flag_bitsILi8EEENSM_INS5_IJNSA_ILi8EEENSA_ILi128EEEEEENS5_IJS1P_SC_EEEEEEENSM_INS5_IJNS5_IJNS5_IJSO_SC_EEENS5_IJSN_SC_EEEEEESC_NS5_IJSB_NSA_ILi2EEEEEEEEENS5_IJNS5_IJNS5_IJST_SX_EEESW_EEESV_NS5_IJSC_SX_EEEEEEEEEEEvNS4_8identityES1I_S25_vS26_EENS_8epilogue10collective18CollectiveEpilogueINS28_23Sm100TmaWarpSpecializedILi3ELi2ELi32ELb1ELb0EEEJNS5_IJS1P_SG_SF_EEENS5_IJNSM_IS1P_SC_EENSM_ISN_SC_EEEEENS_10bfloat16_tESL_S2H_SL_NS28_6fusion15FusionCallbacksIS2C_NS2I_17LinearCombinationIS2H_fS2H_fLNS_15FloatRoundStyleE2EEES2D_S2G_JEEENS4_5SM1004TMEM4LOAD26SM100_TMEM_LOAD_32dp32b32xENS4_13SM90_TMA_LOADENS1J_INS1K_ILi2ELi4ELi3EEENS1M_ILi16EEENSM_INS5_IJS1O_SN_EEES1V_EEEENS4_39AutoVectorizingCopyWithAssumedAlignmentILi128EEENS4_14SM90_TMA_STOREES2X_S2Z_S2Z_EEEvvEEEEvNT_6ParamsE,"ax",@progbits
	.align	128
.text._ZN7cutlass13device_kernelINS_4gemm6kernel13GemmUniversalIN4cute5tupleIJiiiiEEENS1_10collective13CollectiveMmaINS1_46MainloopSm100TmaUmmaWarpSpecializedBlockScaledILi4ELi2ELi2ENS5_IJNS4_1CILi4EEESB_NSA_ILi1EEEEEEEENS5_IJNSA_ILi256EEENSA_ILi64EEESF_EEENS5_IJNS_12float_e5m2_tENS_13float_ue8m0_tEEEENS5_IJNS5_IJlSC_lEEENS4_6LayoutINS5_IJNS5_IJNS5_IJNSA_ILi32EEESB_EEEiEEESP_NS5_IJSC_iEEEEEENS5_IJNS5_IJNS5_IJNSA_ILi16EEESB_EEEiEEENS5_IJNS5_IJNSA_ILi0EEESC_EEENSA_ILi512EEEEEENS5_IJSV_iEEEEEEEEEEESK_S12_NS4_8TiledMMAINS4_8MMA_AtomIJNS4_27SM100_MMA_MXF8F6F4_2x1SM_SSISI_SI_fSJ_Li256ELi64ELNS4_4UMMA5MajorE0ELS17_0ELNS16_7ScaleInE0ELS18_0EEEEEENSM_INS5_IJSC_SC_SC_EEENS5_IJSV_SV_SV_EEEEENS5_IJNS4_10UnderscoreES1E_S1E_EEEEENS5_IJNS4_28SM100_TMA_2SM_LOAD_MULTICASTES1H_EEENS5_IJNS4_14ComposedLayoutINS4_7SwizzleILi3ELi4ELi3EEENS4_18smem_ptr_flag_bitsILi8EEENSM_INS5_IJNSA_ILi8EEENSA_ILi128EEEEEENS5_IJS1P_SC_EEEEEEENSM_INS5_IJNS5_IJNS5_IJSO_SC_EEENS5_IJSN_SC_EEEEEESC_NS5_IJSB_NSA_ILi2EEEEEEEEENS5_IJNS5_IJNS5_IJST_SX_EEESW_EEESV_NS5_IJSC_SX_EEEEEEEEEEEvNS4_8identityES1I_S25_vS26_EENS_8epilogue10collective18CollectiveEpilogueINS28_23Sm100TmaWarpSpecializedILi3ELi2ELi32ELb1ELb0EEEJNS5_IJS1P_SG_SF_EEENS5_IJNSM_IS1P_SC_EENSM_ISN_SC_EEEEENS_10bfloat16_tESL_S2H_SL_NS28_6fusion15FusionCallbacksIS2C_NS2I_17LinearCombinationIS2H_fS2H_fLNS_15FloatRoundStyleE2EEES2D_S2G_JEEENS4_5SM1004TMEM4LOAD26SM100_TMEM_LOAD_32dp32b32xENS4_13SM90_TMA_LOADENS1J_INS1K_ILi2ELi4ELi3EEENS1M_ILi16EEENSM_INS5_IJS1O_SN_EEES1V_EEEENS4_39AutoVectorizingCopyWithAssumedAlignmentILi128EEENS4_14SM90_TMA_STOREES2X_S2Z_S2Z_EEEvvEEEEvNT_6ParamsE:
        .type           _ZN7cutlass13device_kernelINS_4gemm6kernel13GemmUniversalIN4cute5tupleIJiiiiEEENS1_10collective13CollectiveMmaINS1_46MainloopSm100TmaUmmaWarpSpecializedBlockScaledILi4ELi2ELi2ENS5_IJNS4_1CILi4EEESB_NSA_ILi1EEEEEEEENS5_IJNSA_ILi256EEENSA_ILi64EEESF_EEENS5_IJNS_12float_e5m2_tENS_13float_ue8m0_tEEEENS5_IJNS5_IJlSC_lEEENS4_6LayoutINS5_IJNS5_IJNS5_IJNSA_ILi32EEESB_EEEiEEESP_NS5_IJSC_iEEEEEENS5_IJNS5_IJNS5_IJNSA_ILi16EEESB_EEEiEEENS5_IJNS5_IJNSA_ILi0EEESC_EEENSA_ILi512EEEEEENS5_IJSV_iEEEEEEEEEEESK_S12_NS4_8TiledMMAINS4_8MMA_AtomIJNS4_27SM100_MMA_MXF8F6F4_2x1SM_SSISI_SI_fSJ_Li256ELi64ELNS4_4UMMA5MajorE0ELS17_0ELNS16_7ScaleInE0ELS18_0EEEEEENSM_INS5_IJSC_SC_SC_EEENS5_IJSV_SV_SV_EEEEENS5_IJNS4_10UnderscoreES1E_S1E_EEEEENS5_IJNS4_28SM100_TMA_2SM_LOAD_MULTICASTES1H_EEENS5_IJNS4_14ComposedLayoutINS4_7SwizzleILi3ELi4ELi3EEENS4_18smem_ptr_flag_bitsILi8EEENSM_INS5_IJNSA_ILi8EEENSA_ILi128EEEEEENS5_IJS1P_SC_EEEEEEENSM_INS5_IJNS5_IJNS5_IJSO_SC_EEENS5_IJSN_SC_EEEEEESC_NS5_IJSB_NSA_ILi2EEEEEEEEENS5_IJNS5_IJNS5_IJST_SX_EEESW_EEESV_NS5_IJSC_SX_EEEEEEEEEEEvNS4_8identityES1I_S25_vS26_EENS_8epilogue10collective18CollectiveEpilogueINS28_23Sm100TmaWarpSpecializedILi3ELi2ELi32ELb1ELb0EEEJNS5_IJS1P_SG_SF_EEENS5_IJNSM_IS1P_SC_EENSM_ISN_SC_EEEEENS_10bfloat16_tESL_S2H_SL_NS28_6fusion15FusionCallbacksIS2C_NS2I_17LinearCombinationIS2H_fS2H_fLNS_15FloatRoundStyleE2EEES2D_S2G_JEEENS4_5SM1004TMEM4LOAD26SM100_TMEM_LOAD_32dp32b32xENS4_13SM90_TMA_LOADENS1J_INS1K_ILi2ELi4ELi3EEENS1M_ILi16EEENSM_INS5_IJS1O_SN_EEES1V_EEEENS4_39AutoVectorizingCopyWithAssumedAlignmentILi128EEENS4_14SM90_TMA_STOREES2X_S2Z_S2Z_EEEvvEEEEvNT_6ParamsE,@function
        .size           _ZN7cutlass13device_kernelINS_4gemm6kernel13GemmUniversalIN4cute5tupleIJiiiiEEENS1_10collective13CollectiveMmaINS1_46MainloopSm100TmaUmmaWarpSpecializedBlockScaledILi4ELi2ELi2ENS5_IJNS4_1CILi4EEESB_NSA_ILi1EEEEEEEENS5_IJNSA_ILi256EEENSA_ILi64EEESF_EEENS5_IJNS_12float_e5m2_tENS_13float_ue8m0_tEEEENS5_IJNS5_IJlSC_lEEENS4_6LayoutINS5_IJNS5_IJNS5_IJNSA_ILi32EEESB_EEEiEEESP_NS5_IJSC_iEEEEEENS5_IJNS5_IJNS5_IJNSA_ILi16EEESB_EEEiEEENS5_IJNS5_IJNSA_ILi0EEESC_EEENSA_ILi512EEEEEENS5_IJSV_iEEEEEEEEEEESK_S12_NS4_8TiledMMAINS4_8MMA_AtomIJNS4_27SM100_MMA_MXF8F6F4_2x1SM_SSISI_SI_fSJ_Li256ELi64ELNS4_4UMMA5MajorE0ELS17_0ELNS16_7ScaleInE0ELS18_0EEEEEENSM_INS5_IJSC_SC_SC_EEENS5_IJSV_SV_SV_EEEEENS5_IJNS4_10UnderscoreES1E_S1E_EEEEENS5_IJNS4_28SM100_TMA_2SM_LOAD_MULTICASTES1H_EEENS5_IJNS4_14ComposedLayoutINS4_7SwizzleILi3ELi4ELi3EEENS4_18smem_ptr_flag_bitsILi8EEENSM_INS5_IJNSA_ILi8EEENSA_ILi128EEEEEENS5_IJS1P_SC_EEEEEEENSM_INS5_IJNS5_IJNS5_IJSO_SC_EEENS5_IJSN_SC_EEEEEESC_NS5_IJSB_NSA_ILi2EEEEEEEEENS5_IJNS5_IJNS5_IJST_SX_EEESW_EEESV_NS5_IJSC_SX_EEEEEEEEEEEvNS4_8identityES1I_S25_vS26_EENS_8epilogue10collective18CollectiveEpilogueINS28_23Sm100TmaWarpSpecializedILi3ELi2ELi32ELb1ELb0EEEJNS5_IJS1P_SG_SF_EEENS5_IJNSM_IS1P_SC_EENSM_ISN_SC_EEEEENS_10bfloat16_tESL_S2H_SL_NS28_6fusion15FusionCallbacksIS2C_NS2I_17LinearCombinationIS2H_fS2H_fLNS_15FloatRoundStyleE2EEES2D_S2G_JEEENS4_5SM1004TMEM4LOAD26SM100_TMEM_LOAD_32dp32b32xENS4_13SM90_TMA_LOADENS1J_INS1K_ILi2ELi4ELi3EEENS1M_ILi16EEENSM_INS5_IJS1O_SN_EEES1V_EEEENS4_39AutoVectorizingCopyWithAssumedAlignmentILi128EEENS4_14SM90_TMA_STOREES2X_S2Z_S2Z_EEEvvEEEEvNT_6ParamsE,(.L_x_175 - _ZN7cutlass13device_kernelINS_4gemm6kernel13GemmUniversalIN4cute5tupleIJiiiiEEENS1_10collective13CollectiveMmaINS1_46MainloopSm100TmaUmmaWarpSpecializedBlockScaledILi4ELi2ELi2ENS5_IJNS4_1CILi4EEESB_NSA_ILi1EEEEEEEENS5_IJNSA_ILi256EEENSA_ILi64EEESF_EEENS5_IJNS_12float_e5m2_tENS_13float_ue8m0_tEEEENS5_IJNS5_IJlSC_lEEENS4_6LayoutINS5_IJNS5_IJNS5_IJNSA_ILi32EEESB_EEEiEEESP_NS5_IJSC_iEEEEEENS5_IJNS5_IJNS5_IJNSA_ILi16EEESB_EEEiEEENS5_IJNS5_IJNSA_ILi0EEESC_EEENSA_ILi512EEEEEENS5_IJSV_iEEEEEEEEEEESK_S12_NS4_8TiledMMAINS4_8MMA_AtomIJNS4_27SM100_MMA_MXF8F6F4_2x1SM_SSISI_SI_fSJ_Li256ELi64ELNS4_4UMMA5MajorE0ELS17_0ELNS16_7ScaleInE0ELS18_0EEEEEENSM_INS5_IJSC_SC_SC_EEENS5_IJSV_SV_SV_EEEEENS5_IJNS4_10UnderscoreES1E_S1E_EEEEENS5_IJNS4_28SM100_TMA_2SM_LOAD_MULTICASTES1H_EEENS5_IJNS4_14ComposedLayoutINS4_7SwizzleILi3ELi4ELi3EEENS4_18smem_ptr_flag_bitsILi8EEENSM_INS5_IJNSA_ILi8EEENSA_ILi128EEEEEENS5_IJS1P_SC_EEEEEEENSM_INS5_IJNS5_IJNS5_IJSO_SC_EEENS5_IJSN_SC_EEEEEESC_NS5_IJSB_NSA_ILi2EEEEEEEEENS5_IJNS5_IJNS5_IJST_SX_EEESW_EEESV_NS5_IJSC_SX_EEEEEEEEEEEvNS4_8identityES1I_S25_vS26_EENS_8epilogue10collective18CollectiveEpilogueINS28_23Sm100TmaWarpSpecializedILi3ELi2ELi32ELb1ELb0EEEJNS5_IJS1P_SG_SF_EEENS5_IJNSM_IS1P_SC_EENSM_ISN_SC_EEEEENS_10bfloat16_tESL_S2H_SL_NS28_6fusion15FusionCallbacksIS2C_NS2I_17LinearCombinationIS2H_fS2H_fLNS_15FloatRoundStyleE2EEES2D_S2G_JEEENS4_5SM1004TMEM4LOAD26SM100_TMEM_LOAD_32dp32b32xENS4_13SM90_TMA_LOADENS1J_INS1K_ILi2ELi4ELi3EEENS1M_ILi16EEENSM_INS5_IJS1O_SN_EEES1V_EEEENS4_39AutoVectorizingCopyWithAssumedAlignmentILi128EEENS4_14SM90_TMA_STOREES2X_S2Z_S2Z_EEEvvEEEEvNT_6ParamsE)
        .other          _ZN7cutlass13device_kernelINS_4gemm6kernel13GemmUniversalIN4cute5tupleIJiiiiEEENS1_10collective13CollectiveMmaINS1_46MainloopSm100TmaUmmaWarpSpecializedBlockScaledILi4ELi2ELi2ENS5_IJNS4_1CILi4EEESB_NSA_ILi1EEEEEEEENS5_IJNSA_ILi256EEENSA_ILi64EEESF_EEENS5_IJNS_12float_e5m2_tENS_13float_ue8m0_tEEEENS5_IJNS5_IJlSC_lEEENS4_6LayoutINS5_IJNS5_IJNS5_IJNSA_ILi32EEESB_EEEiEEESP_NS5_IJSC_iEEEEEENS5_IJNS5_IJNS5_IJNSA_ILi16EEESB_EEEiEEENS5_IJNS5_IJNSA_ILi0EEESC_EEENSA_ILi512EEEEEENS5_IJSV_iEEEEEEEEEEESK_S12_NS4_8TiledMMAINS4_8MMA_AtomIJNS4_27SM100_MMA_MXF8F6F4_2x1SM_SSISI_SI_fSJ_Li256ELi64ELNS4_4UMMA5MajorE0ELS17_0ELNS16_7ScaleInE0ELS18_0EEEEEENSM_INS5_IJSC_SC_SC_EEENS5_IJSV_SV_SV_EEEEENS5_IJNS4_10UnderscoreES1E_S1E_EEEEENS5_IJNS4_28SM100_TMA_2SM_LOAD_MULTICASTES1H_EEENS5_IJNS4_14ComposedLayoutINS4_7SwizzleILi3ELi4ELi3EEENS4_18smem_ptr_flag_bitsILi8EEENSM_INS5_IJNSA_ILi8EEENSA_ILi128EEEEEENS5_IJS1P_SC_EEEEEEENSM_INS5_IJNS5_IJNS5_IJSO_SC_EEENS5_IJSN_SC_EEEEEESC_NS5_IJSB_NSA_ILi2EEEEEEEEENS5_IJNS5_IJNS5_IJST_SX_EEESW_EEESV_NS5_IJSC_SX_EEEEEEEEEEEvNS4_8identityES1I_S25_vS26_EENS_8epilogue10collective18CollectiveEpilogueINS28_23Sm100TmaWarpSpecializedILi3ELi2ELi32ELb1ELb0EEEJNS5_IJS1P_SG_SF_EEENS5_IJNSM_IS1P_SC_EENSM_ISN_SC_EEEEENS_10bfloat16_tESL_S2H_SL_NS28_6fusion15FusionCallbacksIS2C_NS2I_17LinearCombinationIS2H_fS2H_fLNS_15FloatRoundStyleE2EEES2D_S2G_JEEENS4_5SM1004TMEM4LOAD26SM100_TMEM_LOAD_32dp32b32xENS4_13SM90_TMA_LOADENS1J_INS1K_ILi2ELi4ELi3EEENS1M_ILi16EEENSM_INS5_IJS1O_SN_EEES1V_EEEENS4_39AutoVectorizingCopyWithAssumedAlignmentILi128EEENS4_14SM90_TMA_STOREES2X_S2Z_S2Z_EEEvvEEEEvNT_6ParamsE,@"STO_CUDA_ENTRY STV_DEFAULT"
_ZN7cutlass13device_kernelINS_4gemm6kernel13GemmUniversalIN4cute5tupleIJiiiiEEENS1_10collective13CollectiveMmaINS1_46MainloopSm100TmaUmmaWarpSpecializedBlockScaledILi4ELi2ELi2ENS5_IJNS4_1CILi4EEESB_NSA_ILi1EEEEEEEENS5_IJNSA_ILi256EEENSA_ILi64EEESF_EEENS5_IJNS_12float_e5m2_tENS_13float_ue8m0_tEEEENS5_IJNS5_IJlSC_lEEENS4_6LayoutINS5_IJNS5_IJNS5_IJNSA_ILi32EEESB_EEEiEEESP_NS5_IJSC_iEEEEEENS5_IJNS5_IJNS5_IJNSA_ILi16EEESB_EEEiEEENS5_IJNS5_IJNSA_ILi0EEESC_EEENSA_ILi512EEEEEENS5_IJSV_iEEEEEEEEEEESK_S12_NS4_8TiledMMAINS4_8MMA_AtomIJNS4_27SM100_MMA_MXF8F6F4_2x1SM_SSISI_SI_fSJ_Li256ELi64ELNS4_4UMMA5MajorE0ELS17_0ELNS16_7ScaleInE0ELS18_0EEEEEENSM_INS5_IJSC_SC_SC_EEENS5_IJSV_SV_SV_EEEEENS5_IJNS4_10UnderscoreES1E_S1E_EEEEENS5_IJNS4_28SM100_TMA_2SM_LOAD_MULTICASTES1H_EEENS5_IJNS4_14ComposedLayoutINS4_7SwizzleILi3ELi4ELi3EEENS4_18smem_ptr_flag_bitsILi8EEENSM_INS5_IJNSA_ILi8EEENSA_ILi128EEEEEENS5_IJS1P_SC_EEEEEEENSM_INS5_IJNS5_IJNS5_IJSO_SC_EEENS5_IJSN_SC_EEEEEESC_NS5_IJSB_NSA_ILi2EEEEEEEEENS5_IJNS5_IJNS5_IJST_SX_EEESW_EEESV_NS5_IJSC_SX_EEEEEEEEEEEvNS4_8identityES1I_S25_vS26_EENS_8epilogue10collective18CollectiveEpilogueINS28_23Sm100TmaWarpSpecializedILi3ELi2ELi32ELb1ELb0EEEJNS5_IJS1P_SG_SF_EEENS5_IJNSM_IS1P_SC_EENSM_ISN_SC_EEEEENS_10bfloat16_tESL_S2H_SL_NS28_6fusion15FusionCallbacksIS2C_NS2I_17LinearCombinationIS2H_fS2H_fLNS_15FloatRoundStyleE2EEES2D_S2G_JEEENS4_5SM1004TMEM4LOAD26SM100_TMEM_LOAD_32dp32b32xENS4_13SM90_TMA_LOADENS1J_INS1K_ILi2ELi4ELi3EEENS1M_ILi16EEENSM_INS5_IJS1O_SN_EEES1V_EEEENS4_39AutoVectorizingCopyWithAssumedAlignmentILi128EEENS4_14SM90_TMA_STOREES2X_S2Z_S2Z_EEEvvEEEEvNT_6ParamsE:
[----:B------:R-:W1:Y:S01]  /*0000*/  LDC R1, c[0x0][0x37c] ;  /* 0x0000df00ff017b82 */ /* 0x000e620000000800 */
[----:B------:R-:W2:Y:S01]  /*0010*/  S2R R96, SR_TID.X ;  /* 0x0000000000607919 */ /* 0x000ea20000002100 */
[----:B------:R-:W3:Y:S06]  /*0020*/  LDCU.64 UR12, c[0x0][0xc90] ;  /* 0x00019200ff0c77ac */ /* 0x000eec0008000a00 */
[----:B------:R-:W4:Y:S01]  /*0030*/  S2UR UR4, SR_CgaCtaId ;  /* 0x00000000000479c3 */ /* 0x000f220000008800 */
[----:B------:R-:W-:Y:S02]  /*0040*/  PRMT R88, RZ, 0x7610, R88 ;  /* 0x00007610ff587816 */ /* 0x000fe40000000058 */
[----:B------:R-:W-:-:S02]  /*0050*/  ELECT P0, URZ, PT ;  /* 0x0000000000ff782f */ /* 0x000fc40003800000 */
[----:B---3--:R-:W-:-:S04]  /*0060*/  ISETP.NE.U32.AND P1, PT, RZ, UR12, PT ;  /* 0x0000000cff007c0c */ /* 0x008fc8000bf25070 */
[----:B------:R-:W-:Y:S01]  /*0070*/  ISETP.NE.AND.EX P2, PT, RZ, UR13, PT, P1 ;  /* 0x0000000dff007c0c */ /* 0x000fe2000bf45310 */
[----:B----4-:R-:W-:Y:S01]  /*0080*/  IMAD.U32 R92, RZ, RZ, UR4 ;  /* 0x00000004ff5c7e24 */ /* 0x010fe2000f8e00ff */
[----:B------:R-:W-:Y:S02]  /*0090*/  ULOP3.LUT UR5, UR4, 0x1, URZ, 0xc0, !UPT ;  /* 0x0000000104057892 */ /* 0x000fe4000f8ec0ff */
[----:B------:R-:W-:Y:S01]  /*00a0*/  ULOP3.LUT UR4, UR4, 0x1, URZ, 0x3c, !UPT ;  /* 0x0000000104047892 */ /* 0x000fe2000f8e3cff */
[----:B--2---:R-:W-:-:S03]  /*00b0*/  SHF.R.U32.HI R89, RZ, 0x5, R96 ;  /* 0x00000005ff597819 */ /* 0x004fc60000011660 */
[----:B------:R-:W-:Y:S02]  /*00c0*/  IMAD.U32 R2, RZ, RZ, UR5 ;  /* 0x00000005ff027e24 */ /* 0x000fe4000f8e00ff */
[----:B------:R-:W2:Y:S02]  /*00d0*/  SHFL.IDX PT, R0, R89, RZ, 0x1f ;  /* 0x00001fff59007589 */ /* 0x000ea400000e0000 */
[----:B--2---:R-:W-:Y:S01]  /*00e0*/  R2UR UR19, R0 ;  /* 0x00000000001372ca */ /* 0x004fe200000e0000 */
[----:B------:R-:W-:Y:S01]  /*00f0*/  IMAD.U32 R0, RZ, RZ, UR4 ;  /* 0x00000004ff007e24 */ /* 0x000fe2000f8e00ff */
[----:B-1----:R-:W-:-:S13]  /*0100*/  @P2 BRA `(.L_x_0) ;  /* 0x0000000000302947 */ /* 0x002fda0003800000 */
[----:B------:R-:W1:Y:S02]  /*0110*/  LDCU.64 UR4, c[0x0][0xc88] ;  /* 0x00019100ff0477ac */ /* 0x000e640008000a00 */
[----:B-1----:R-:W-:-:S04]  /*0120*/  UISETP.NE.U32.AND UP0, UPT, UR4, URZ, UPT ;  /* 0x000000ff0400728c */ /* 0x002fc8000bf05070 */
[----:B------:R-:W-:-:S09]  /*0130*/  UISETP.NE.AND.EX UP0, UPT, UR5, URZ, UPT, UP0 ;  /* 0x000000ff0500728c */ /* 0x000fd2000bf05300 */
[----:B------:R-:W-:Y:S05]  /*0140*/  BRA.U !UP0, `(.L_x_1) ;  /* 0x0000000108147547 */ /* 0x000fea000b800000 */
[----:B------:R-:W1:Y:S01]  /*0150*/  LDC.64 R4, c[0x0][0xc88] ;  /* 0x00032200ff047b82 */ /* 0x000e620000000a00 */
[----:B------:R-:W1:Y:S02]  /*0160*/  LDCU.64 UR4, c[0x0][0x358] ;  /* 0x00006b00ff0477ac */ /* 0x000e640008000a00 */
[----:B-1----:R1:W5:Y:S01]  /*0170*/  LDG.E R41, desc[UR4][R4.64] ;  /* 0x0000000404297981 */ /* 0x002362000c1e1900 */
[----:B------:R-:W-:Y:S01]  /*0180*/  HFMA2 R88, -RZ, RZ, 0, 5.9604644775390625e-08 ;  /* 0x00000001ff587431 */ /* 0x000fe200000001ff */
[----:B------:R-:W-:Y:S05]  /*0190*/  BRA `(.L_x_0) ;  /* 0x00000000000c7947 */ /* 0x000fea0003800000 */
.L_x_1:
[----:B------:R-:W1:Y:S01]  /*01a0*/  LDCU UR4, c[0x0][0xc80] ;  /* 0x00019000ff0477ac */ /* 0x000e620008000800 */
[----:B------:R-:W-:Y:S01]  /*01b0*/  HFMA2 R88, -RZ, RZ, 0, 5.9604644775390625e-08 ;  /* 0x00000001ff587431 */ /* 0x000fe200000001ff */
[----:B-1----:R-:W-:-:S07]  /*01c0*/  MOV R41, UR4 ;  /* 0x0000000400297c02 */ /* 0x002fce0008000f00 */
.L_x_0:
[----:B------:R-:W2:Y:S02]  /*01d0*/  LDCU.64 UR4, c[0x0][0xcb0] ;  /* 0x00019600ff0477ac */ /* 0x000ea40008000a00 */
[----:B--2---:R-:W-:-:S04]  /*01e0*/  UISETP.NE.U32.AND UP0, UPT, UR4, URZ, UPT ;  /* 0x000000ff0400728c */ /* 0x004fc8000bf05070 */
[----:B------:R-:W-:-:S09]  /*01f0*/  UISETP.NE.AND.EX UP0, UPT, UR5, URZ, UPT, UP0 ;  /* 0x000000ff0500728c */ /* 0x000fd2000bf05300 */
[----:B------:R-:W-:Y:S05]  /*0200*/  BRA.U UP0, `(.L_x_2) ;  /* 0x0000000100287547 */ /* 0x000fea000b800000 */
[----:B------:R-:W2:Y:S02]  /*0210*/  LDCU.64 UR4, c[0x0][0xca8] ;  /* 0x00019500ff0477ac */ /* 0x000ea40008000a00 */
[----:B--2---:R-:W-:-:S04]  /*0220*/  UISETP.NE.U32.AND UP0, UPT, UR4, URZ, UPT ;  /* 0x000000ff0400728c */ /* 0x004fc8000bf05070 */
[----:B------:R-:W-:-:S09]  /*0230*/  UISETP.NE.AND.EX UP0, UPT, UR5, URZ, UPT, UP0 ;  /* 0x000000ff0500728c */ /* 0x000fd2000bf05300 */
[----:B------:R-:W-:Y:S05]  /*0240*/  BRA.U !UP0, `(.L_x_3) ;  /* 0x0000000108107547 */ /* 0x000fea000b800000 */
[----:B------:R-:W2:Y:S01]  /*0250*/  LDC.64 R38, c[0x0][0xca8] ;  /* 0x00032a00ff267b82 */ /* 0x000ea20000000a00 */
[----:B------:R-:W2:Y:S02]  /*0260*/  LDCU.64 UR4, c[0x0][0x358] ;  /* 0x00006b00ff0477ac */ /* 0x000ea40008000a00 */
[----:B--2---:R2:W5:Y:S01]  /*0270*/  LDG.E R38, desc[UR4][R38.64] ;  /* 0x0000000426267981 */ /* 0x004562000c1e1900 */
[----:B------:R-:W-:Y:S05]  /*0280*/  BRA `(.L_x_2) ;  /* 0x0000000000087947 */ /* 0x000fea0003800000 */
.L_x_3:
[----:B------:R-:W2:Y:S02]  /*0290*/  LDCU UR4, c[0x0][0xca0] ;  /* 0x00019400ff0477ac */ /* 0x000ea40008000800 */
[----:B--2---:R-:W-:Y:S02]  /*02a0*/  MOV R38, UR4 ;  /* 0x0000000400267c02 */ /* 0x004fe40008000f00 */
.L_x_2:
[----:B------:R-:W-:Y:S01]  /*02b0*/  IMAD.U32 R3, RZ, RZ, UR19 ;  /* 0x00000013ff037e24 */ /* 0x000fe2000f8e00ff */
[----:B------:R-:W-:Y:S04]  /*02c0*/  BSSY.RECONVERGENT B0, `(.L_x_4) ;  /* 0x0000012000007945 */ /* 0x000fe80003800200 */
[C---:B------:R-:W-:Y:S02]  /*02d0*/  ISETP.NE.OR P3, PT, R3.reuse, 0x1, !P0 ;  /* 0x000000010300780c */ /* 0x040fe40004765670 */
[----:B------:R-:W-:-:S11]  /*02e0*/  ISETP.NE.OR P2, PT, R3, 0x3, !P0 ;  /* 0x000000030300780c */ /* 0x000fd60004745670 */
[----:B------:R-:W-:Y:S05]  /*02f0*/  @P3 BRA `(.L_x_5) ;  /* 0x0000000000383947 */ /* 0x000fea0003800000 */
[----:B------:R-:W3:Y:S02]  /*0300*/  LDCU.64 UR4, c[0x0][0x348] ;  /* 0x00006900ff0477ac */ /* 0x000ee40008000a00 */
[----:B---3--:R-:W-:Y:S02]  /*0310*/  UIADD3 UR10, UP3, UPT, UR4, 0x80, URZ ;  /* 0x00000080040a7890 */ /* 0x008fe4000ff7e0ff */
[----:B------:R-:W-:Y:S02]  /*0320*/  UIADD3 UR8, UP2, UPT, UR4, 0x180, URZ ;  /* 0x0000018004087890 */ /* 0x000fe4000ff5e0ff */
[----:B------:R-:W-:Y:S02]  /*0330*/  UIADD3 UR6, UP1, UPT, UR4, 0x280, URZ ;  /* 0x0000028004067890 */ /* 0x000fe4000ff3e0ff */
[----:B------:R-:W-:Y:S02]  /*0340*/  UIADD3 UR4, UP0, UPT, UR4, 0x380, URZ ;  /* 0x0000038004047890 */ /* 0x000fe4000ff1e0ff */
[----:B------:R-:W-:-:S02]  /*0350*/  UIADD3.X UR11, UPT, UPT, URZ, UR5, URZ, UP3, !UPT ;  /* 0x00000005ff0b7290 */ /* 0x000fc40009ffe4ff */
[----:B------:R-:W-:Y:S02]  /*0360*/  UIADD3.X UR9, UPT, UPT, URZ, UR5, URZ, UP2, !UPT ;  /* 0x00000005ff097290 */ /* 0x000fe400097fe4ff */
[----:B------:R-:W-:Y:S02]  /*0370*/  UIADD3.X UR7, UPT, UPT, URZ, UR5, URZ, UP1, !UPT ;  /* 0x00000005ff077290 */ /* 0x000fe40008ffe4ff */
[----:B------:R-:W-:-:S03]  /*0380*/  UIADD3.X UR5, UPT, UPT, URZ, UR5, URZ, UP0, !UPT ;  /* 0x00000005ff057290 */ /* 0x000fc600087fe4ff */
[----:B------:R3:W-:Y:S02]  /*0390*/  UTMACCTL.PF [UR10] ;  /* 0x000000000a0079b9 */ /* 0x0007e40008040000 */
[----:B------:R3:W-:Y:S02]  /*03a0*/  UTMACCTL.PF [UR8] ;  /* 0x00000000080079b9 */ /* 0x0007e40008040000 */
[----:B------:R3:W-:Y:S02]  /*03b0*/  UTMACCTL.PF [UR6] ;  /* 0x00000000060079b9 */ /* 0x0007e40008040000 */
[----:B------:R3:W-:Y:S02]  /*03c0*/  UTMACCTL.PF [UR4] ;  /* 0x00000000040079b9 */ /* 0x0007e40008040000 */
[----:B---3--:R-:W-:Y:S01]  /*03d0*/  NOP ;  /* 0x0000000000007918 */ /* 0x008fe20000000000 */
.L_x_5:
[----:B------:R-:W-:Y:S05]  /*03e0*/  BSYNC.RECONVERGENT B0 ;  /* 0x0000000000007941 */ /* 0x000fea0003800200 */
.L_x_4:
[----:B------:R-:W-:Y:S04]  /*03f0*/  BSSY.RECONVERGENT B0, `(.L_x_6) ;  /* 0x000000a000007945 */ /* 0x000fe80003800200 */
[----:B------:R-:W-:Y:S05]  /*0400*/  @P2 BRA `(.L_x_7) ;  /* 0x0000000000202947 */ /* 0x000fea0003800000 */
[----:B------:R-:W3:Y:S02]  /*0410*/  LDCU.64 UR4, c[0x0][0x348] ;  /* 0x00006900ff0477ac */ /* 0x000ee40008000a00 */
[----:B---3--:R-:W-:Y:S02]  /*0420*/  UIADD3 UR6, UP1, UPT, UR4, 0x980, URZ ;  /* 0x0000098004067890 */ /* 0x008fe4000ff3e0ff */
[----:B------:R-:W-:Y:S02]  /*0430*/  UIADD3 UR4, UP0, UPT, UR4, 0xa80, URZ ;  /* 0x00000a8004047890 */ /* 0x000fe4000ff1e0ff */
[----:B------:R-:W-:Y:S02]  /*0440*/  UIADD3.X UR7, UPT, UPT, URZ, UR5, URZ, UP1, !UPT ;  /* 0x00000005ff077290 */ /* 0x000fe40008ffe4ff */
[----:B------:R-:W-:-:S07]  /*0450*/  UIADD3.X UR5, UPT, UPT, URZ, UR5, URZ, UP0, !UPT ;  /* 0x00000005ff057290 */ /* 0x000fce00087fe4ff */
[----:B------:R3:W-:Y:S02]  /*0460*/  UTMACCTL.PF [UR6] ;  /* 0x00000000060079b9 */ /* 0x0007e40008040000 */
[----:B------:R3:W-:Y:S02]  /*0470*/  UTMACCTL.PF [UR4] ;  /* 0x00000000040079b9 */ /* 0x0007e40008040000 */
[----:B---3--:R-:W-:Y:S01]  /*0480*/  NOP ;  /* 0x0000000000007918 */ /* 0x008fe20000000000 */
.L_x_7:
[----:B------:R-:W-:Y:S05]  /*0490*/  BSYNC.RECONVERGENT B0 ;  /* 0x0000000000007941 */ /* 0x000fea0003800200 */
.L_x_6:
[----:B------:R-:W3:Y:S01]  /*04a0*/  LDCU.64 UR4, c[0x0][0xc88] ;  /* 0x00019100ff0477ac */ /* 0x000ee20008000a00 */
[----:B------:R-:W-:Y:S01]  /*04b0*/  ISETP.NE.AND.EX P1, PT, RZ, UR13, PT, P1 ;  /* 0x0000000dff007c0c */ /* 0x000fe2000bf25310 */
[----:B------:R-:W-:Y:S01]  /*04c0*/  UPLOP3.LUT UP3, UPT, UPT, UPT, UPT, 0x80, 0x8 ;  /* 0x000000000008789c */ /* 0x000fe20003f6f070 */
[----:B---3--:R-:W-:-:S04]  /*04d0*/  ISETP.NE.U32.AND P2, PT, RZ, UR4, PT ;  /* 0x00000004ff007c0c */ /* 0x008fc8000bf45070 */
[----:B------:R-:W-:-:S13]  /*04e0*/  ISETP.NE.AND.EX P2, PT, RZ, UR5, PT, P2 ;  /* 0x00000005ff007c0c */ /* 0x000fda000bf45320 */
[----:B------:R-:W-:Y:S05]  /*04f0*/  @P2 BRA P1, `(.L_x_8) ;  /* 0x0000000000282947 */ /* 0x000fea0000800000 */
[----:B------:R-:W-:Y:S01]  /*0500*/  UISETP.NE.U32.AND UP0, UPT, UR12, URZ, UPT ;  /* 0x000000ff0c00728c */ /* 0x000fe2000bf05070 */
[----:B-----5:R-:W-:Y:S01]  /*0510*/  FSETP.NEU.AND P1, PT, R41, RZ, PT ;  /* 0x000000ff2900720b */ /* 0x020fe20003f2d000 */
[----:B------:R-:W-:Y:S02]  /*0520*/  UISETP.NE.U32.AND UP2, UPT, UR4, URZ, UPT ;  /* 0x000000ff0400728c */ /* 0x000fe4000bf45070 */
[----:B------:R-:W-:Y:S02]  /*0530*/  UISETP.NE.AND.EX UP1, UPT, UR13, URZ, UPT, UP0 ;  /* 0x000000ff0d00728c */ /* 0x000fe4000bf25300 */
[----:B------:R-:W-:-:S04]  /*0540*/  UISETP.NE.AND.EX UP0, UPT, UR5, URZ, UPT, UP2 ;  /* 0x000000ff0500728c */ /* 0x000fc8000bf05320 */
[----:B------:R-:W-:-:S04]  /*0550*/  USEL UR4, URZ, 0xffffffff, UP0 ;  /* 0xffffffffff047887 */ /* 0x000fc80008000000 */
[----:B------:R-:W-:Y:S01]  /*0560*/  VOTEU.ANY UP0, P1 ;  /* 0x0000000000ff7886 */ /* 0x000fe20000800100 */
[----:B------:R-:W-:-:S04]  /*0570*/  @!UP1 USEL UR4, URZ, 0xffffffff, UP0 ;  /* 0xffffffffff049887 */ /* 0x000fc80008000000 */
[----:B------:R-:W-:-:S04]  /*0580*/  ULOP3.LUT UR4, UR4, 0x1, URZ, 0xc0, !UPT ;  /* 0x0000000104047892 */ /* 0x000fc8000f8ec0ff */
[----:B------:R-:W-:-:S11]  /*0590*/  UISETP.NE.U32.AND UP3, UPT, UR4, 0x1, UPT ;  /* 0x000000010400788c */ /* 0x000fd6000bf65070 */
.L_x_8:
[----:B------:R-:W3:Y:S01]  /*05a0*/  SHFL.IDX PT, R3, R89, RZ, 0x1f ;  /* 0x00001fff59037589 */ /* 0x000ee200000e0000 */
[----:B------:R-:W-:Y:S01]  /*05b0*/  R2UR UR4, R2 ;  /* 0x00000000020472ca */ /* 0x000fe200000e0000 */
[----:B------:R-:W-:-:S04]  /*05c0*/  UISETP.NE.AND UP0, UPT, UR19, 0x2, UPT ;  /* 0x000000021300788c */ /* 0x000fc8000bf05270 */
[----:B------:R-:W-:-:S08]  /*05d0*/  USEL UR61, URZ, 0x1, UP0 ;  /* 0x00000001ff3d7887 */ /* 0x000fd00008000000 */
[----:B------:R-:W-:-:S06]  /*05e0*/  UISETP.EQ.AND UP1, UPT, UR4, URZ, !UP0 ;  /* 0x000000ff0400728c */ /* 0x000fcc000c722270 */
[----:B------:R-:W-:Y:S02]  /*05f0*/  PLOP3.LUT P4, PT, P0, PT, UP1, 0x80, 0x8 ;  /* 0x000000000008781c */ /* 0x000fe4000078f018 */
[----:B---3--:R-:W-:-:S13]  /*0600*/  ISETP.NE.AND P1, PT, R3, RZ, PT ;  /* 0x000000ff0300720c */ /* 0x008fda0003f25270 */
[----:B------:R-:W-:Y:S05]  /*0610*/  @P1 BRA `(.L_x_9) ;  /* 0x0000000000581947 */ /* 0x000fea0003800000 */
[----:B------:R-:W-:Y:S01]  /*0620*/  R2UR UR5, R92 ;  /* 0x000000005c0572ca */ /* 0x000fe200000e0000 */
[----:B------:R-:W-:Y:S01]  /*0630*/  UMOV UR4, 0x400 ;  /* 0x0000040000047882 */ /* 0x000fe20000000000 */
[----:B------:R-:W-:Y:S01]  /*0640*/  UMOV UR8, 0x1 ;  /* 0x0000000100087882 */ /* 0x000fe20000000000 */
[----:B------:R-:W-:Y:S01]  /*0650*/  UMOV UR6, 0x5 ;  /* 0x0000000500067882 */ /* 0x000fe20000000000 */
[----:B------:R-:W-:-:S04]  /*0660*/  UIADD3 UR8, UPT, UPT, -UR8, 0x100000, URZ ;  /* 0x0010000008087890 */ /* 0x000fc8000fffe1ff */
[----:B------:R-:W-:Y:S02]  /*0670*/  USHF.L.U32 UR9, UR8, 0xb, URZ ;  /* 0x0000000b08097899 */ /* 0x000fe400080006ff */
[----:B------:R-:W-:Y:S02]  /*0680*/  USHF.L.U32 UR8, UR8, 0x1, URZ ;  /* 0x0000000108087899 */ /* 0x000fe400080006ff */
[----:B------:R-:W-:-:S04]  /*0690*/  UIADD3 UR6, UPT, UPT, -UR6, 0x100000, URZ ;  /* 0x0010000006067890 */ /* 0x000fc8000fffe1ff */
[----:B------:R-:W-:Y:S02]  /*06a0*/  USHF.L.U32 UR7, UR6, 0xb, URZ ;  /* 0x0000000b06077899 */ /* 0x000fe400080006ff */
[----:B------:R-:W-:Y:S01]  /*06b0*/  USHF.L.U32 UR6, UR6, 0x1, URZ ;  /* 0x0000000106067899 */ /* 0x000fe200080006ff */
[----:B------:R-:W-:Y:S01]  /*06c0*/  ELECT P1, URZ, PT ;  /* 0x0000000000ff782f */ /* 0x000fe20003820000 */
[----:B------:R-:W-:Y:S01]  /*06d0*/  ULEA UR4, UR5, UR4, 0x18 ;  /* 0x0000000405047291 */ /* 0x000fe2000f8ec0ff */
[----:B------:R-:W3:Y:S11]  /*06e0*/  FENCE.VIEW.ASYNC.S ;  /* 0x00000000000073c6 */ /* 0x000ef60000000000 */
[----:B---3--:R3:W4:Y:S01]  /*06f0*/  SYNCS.EXCH.64 URZ, [UR4], UR8 ;  /* 0x0000000804ff75b2 */ /* 0x0087220008000100 */
[----:B------:R3:W1:Y:S01]  /*0700*/  SYNCS.EXCH.64 URZ, [UR4+0x20], UR6 ;  /* 0x0000200604ff75b2 */ /* 0x0006620008000100 */
[----:B------:R3:W1:Y:S01]  /*0710*/  SYNCS.EXCH.64 URZ, [UR4+0x8], UR8 ;  /* 0x0000080804ff75b2 */ /* 0x0006620008000100 */
[----:B------:R3:W1:Y:S01]  /*0720*/  SYNCS.EXCH.64 URZ, [UR4+0x28], UR6 ;  /* 0x0000280604ff75b2 */ /* 0x0006620008000100 */
[----:B------:R3:W1:Y:S01]  /*0730*/  SYNCS.EXCH.64 URZ, [UR4+0x10], UR8 ;  /* 0x0000100804ff75b2 */ /* 0x0006620008000100 */
[----:B------:R3:W1:Y:S01]  /*0740*/  SYNCS.EXCH.64 URZ, [UR4+0x30], UR6 ;  /* 0x0000300604ff75b2 */ /* 0x0006620008000100 */
[----:B------:R3:W1:Y:S01]  /*0750*/  SYNCS.EXCH.64 URZ, [UR4+0x18], UR8 ;  /* 0x0000180804ff75b2 */ /* 0x0006620008000100 */
[----:B------:R3:W1:Y:S01]  /*0760*/  SYNCS.EXCH.64 URZ, [UR4+0x38], UR6 ;  /* 0x0000380604ff75b2 */ /* 0x0006620008000100 */
[----:B------:R-:W-:Y:S01]  /*0770*/  NOP ;  /* 0x0000000000007918 */ /* 0x000fe20000000000 */
.L_x_9:
[----:B------:R-:W2:Y:S01]  /*0780*/  SHFL.IDX PT, R3, R89, RZ, 0x1f ;  /* 0x00001fff59037589 */ /* 0x000ea200000e0000 */
[----:B------:R-:W-:Y:S01]  /*0790*/  NOP ;  /* 0x0000000000007918 */ /* 0x000fe20000000000 */
[----:B--2---:R-:W-:-:S13]  /*07a0*/  ISETP.NE.AND P1, PT, R3, 0x1, PT ;  /* 0x000000010300780c */ /* 0x004fda0003f25270 */
[----:B------:R-:W-:Y:S05]  /*07b0*/  @P1 BRA `(.L_x_10) ;  /* 0x0000000000501947 */ /* 0x000fea0003800000 */
[----:B------:R-:W-:Y:S01]  /*07c0*/  R2UR UR5, R92 ;  /* 0x000000005c0572ca */ /* 0x000fe200000e0000 */
[----:B---3--:R-:W-:Y:S01]  /*07d0*/  UMOV UR4, 0x400 ;  /* 0x0000040000047882 */ /* 0x008fe20000000000 */
        /* <DEDUP_REMOVED lines=10> */
[----:B------:R-:W2:Y:S11]  /*0880*/  FENCE.VIEW.ASYNC.S ;  /* 0x00000000000073c6 */ /* 0x000eb60000000000 */
[----:B--2---:R2:W3:Y:S01]  /*0890*/  SYNCS.EXCH.64 URZ, [UR4+0x40], UR8 ;  /* 0x0000400804ff75b2 */ /* 0x0044e20008000100 */
[----:B------:R2:W1:Y:S01]  /*08a0*/  SYNCS.EXCH.64 URZ, [UR4+0x58], UR6 ;  /* 0x0000580604ff75b2 */ /* 0x0004620008000100 */
[----:B------:R2:W1:Y:S01]  /*08b0*/  SYNCS.EXCH.64 URZ, [UR4+0x48], UR8 ;  /* 0x0000480804ff75b2 */ /* 0x0004620008000100 */
[----:B------:R2:W1:Y:S01]  /*08c0*/  SYNCS.EXCH.64 URZ, [UR4+0x60], UR6 ;  /* 0x0000600604ff75b2 */ /* 0x0004620008000100 */
[----:B------:R2:W1:Y:S01]  /*08d0*/  SYNCS.EXCH.64 URZ, [UR4+0x50], UR8 ;  /* 0x0000500804ff75b2 */ /* 0x0004620008000100 */
[----:B------:R2:W1:Y:S01]  /*08e0*/  SYNCS.EXCH.64 URZ, [UR4+0x68], UR6 ;  /* 0x0000680604ff75b2 */ /* 0x0004620008000100 */
[----:B------:R-:W-:Y:S01]  /*08f0*/  NOP ;  /* 0x0000000000007918 */ /* 0x000fe20000000000 */
.L_x_10:
[----:B------:R-:W4:Y:S01]  /*0900*/  SHFL.IDX PT, R3, R89, RZ, 0x1f ;  /* 0x00001fff59037589 */ /* 0x000f2200000e0000 */
[----:B------:R-:W-:Y:S01]  /*0910*/  NOP ;  /* 0x0000000000007918 */ /* 0x000fe20000000000 */
[----:B----4-:R-:W-:-:S13]  /*0920*/  ISETP.NE.AND P1, PT, R3, 0x3, PT ;  /* 0x000000030300780c */ /* 0x010fda0003f25270 */
[----:B------:R-:W-:Y:S05]  /*0930*/  @P1 BRA `(.L_x_11) ;  /* 0x0000000000301947 */ /* 0x000fea0003800000 */
[----:B------:R-:W-:Y:S01]  /*0940*/  R2UR UR5, R92 ;  /* 0x000000005c0572ca */ /* 0x000fe200000e0000 */
[----:B--23--:R-:W-:Y:S01]  /*0950*/  UMOV UR6, 0x400 ;  /* 0x0000040000067882 */ /* 0x00cfe20000000000 */
[----:B------:R-:W-:Y:S01]  /*0960*/  UMOV UR4, 0x20 ;  /* 0x0000002000047882 */ /* 0x000fe20000000000 */
[----:B------:R-:W-:-:S10]  /*0970*/  ELECT P1, URZ, PT ;  /* 0x0000000000ff782f */ /* 0x000fd40003820000 */
[----:B------:R-:W-:Y:S02]  /*0980*/  ULEA UR6, UR5, UR6, 0x18 ;  /* 0x0000000605067291 */ /* 0x000fe4000f8ec0ff */
[----:B------:R-:W-:-:S04]  /*0990*/  UIADD3 UR4, UPT, UPT, -UR4, 0x100000, URZ ;  /* 0x0010000004047890 */ /* 0x000fc8000fffe1ff */
[----:B------:R-:W-:Y:S02]  /*09a0*/  USHF.L.U32 UR5, UR4, 0xb, URZ ;  /* 0x0000000b04057899 */ /* 0x000fe400080006ff */
[----:B------:R-:W-:Y:S01]  /*09b0*/  USHF.L.U32 UR4, UR4, 0x1, URZ ;  /* 0x0000000104047899 */ /* 0x000fe200080006ff */
[----:B------:R-:W2:Y:S11]  /*09c0*/  FENCE.VIEW.ASYNC.S ;  /* 0x00000000000073c6 */ /* 0x000eb60000000000 */
[----:B--2---:R4:W2:Y:S01]  /*09d0*/  SYNCS.EXCH.64 URZ, [UR6+0x70], UR4 ;  /* 0x0000700406ff75b2 */ /* 0x0048a20008000100 */
[----:B------:R4:W3:Y:S02]  /*09e0*/  SYNCS.EXCH.64 URZ, [UR6+0x78], UR4 ;  /* 0x0000780406ff75b2 */ /* 0x0008e40008000100 */
[----:B----4-:R-:W-:Y:S01]  /*09f0*/  NOP ;  /* 0x0000000000007918 */ /* 0x010fe20000000000 */
.L_x_11:
[----:B------:R-:W4:Y:S01]  /*0a00*/  SHFL.IDX PT, R3, R89, RZ, 0x1f ;  /* 0x00001fff59037589 */ /* 0x000f2200000e0000 */
[----:B------:R-:W-:Y:S01]  /*0a10*/  NOP ;  /* 0x0000000000007918 */ /* 0x000fe20000000000 */
[----:B----4-:R-:W-:-:S13]  /*0a20*/  ISETP.NE.AND P1, PT, R3, 0x4, PT ;  /* 0x000000040300780c */ /* 0x010fda0003f25270 */
[----:B------:R-:W-:Y:S05]  /*0a30*/  @P1 BRA `(.L_x_12) ;  /* 0x00000000004c1947 */ /* 0x000fea0003800000 */
[----:B------:R-:W-:Y:S01]  /*0a40*/  R2UR UR5, R92 ;  /* 0x000000005c0572ca */ /* 0x000fe200000e0000 */
[----:B--23--:R-:W-:Y:S01]  /*0a50*/  UMOV UR4, 0xe20 ;  /* 0x00000e2000047882 */ /* 0x00cfe20000000000 */
[----:B------:R-:W-:Y:S01]  /*0a60*/  UMOV UR6, 0x400 ;  /* 0x0000040000067882 */ /* 0x000fe20000000000 */
[----:B------:R-:W-:Y:S01]  /*0a70*/  USEL UR4, UR4, 0xc20, UP3 ;  /* 0x00000c2004047887 */ /* 0x000fe20009800000 */
[----:B------:R-:W-:Y:S01]  /*0a80*/  UMOV UR8, 0x1 ;  /* 0x0000000100087882 */ /* 0x000fe20000000000 */
[----:B------:R-:W-:Y:S01]  /*0a90*/  ELECT P1, URZ, PT ;  /* 0x0000000000ff782f */ /* 0x000fe20003820000 */
[----:B------:R-:W-:-:S04]  /*0aa0*/  UIADD3 UR8, UPT, UPT, -UR8, 0x100000, URZ ;  /* 0x0010000008087890 */ /* 0x000fc8000fffe1ff */
[----:B------:R-:W-:Y:S02]  /*0ab0*/  USHF.L.U32 UR9, UR8, 0xb, URZ ;  /* 0x0000000b08097899 */ /* 0x000fe400080006ff */
[----:B------:R-:W-:Y:S02]  /*0ac0*/  USHF.L.U32 UR8, UR8, 0x1, URZ ;  /* 0x0000000108087899 */ /* 0x000fe400080006ff */
[----:B------:R-:W-:Y:S02]  /*0ad0*/  ULEA UR6, UR5, UR6, 0x18 ;  /* 0x0000000605067291 */ /* 0x000fe4000f8ec0ff */
[----:B------:R-:W-:-:S04]  /*0ae0*/  UIADD3 UR4, UPT, UPT, -UR4, 0x100000, URZ ;  /* 0x0010000004047890 */ /* 0x000fc8000fffe1ff */
[----:B------:R-:W-:Y:S02]  /*0af0*/  USHF.L.U32 UR5, UR4, 0xb, URZ ;  /* 0x0000000b04057899 */ /* 0x000fe400080006ff */
[----:B------:R-:W-:Y:S01]  /*0b00*/  USHF.L.U32 UR4, UR4, 0x1, URZ ;  /* 0x0000000104047899 */ /* 0x000fe200080006ff */
[----:B------:R-:W2:Y:S03]  /*0b10*/  FENCE.VIEW.ASYNC.S ;  /* 0x00000000000073c6 */ /* 0x000ea60000000000 */
[----:B--2---:R4:W2:Y:S08]  /*0b20*/  SYNCS.EXCH.64 URZ, [UR6+0x80], UR8 ;  /* 0x0000800806ff75b2 */ /* 0x0048b00008000100 */
[----:B------:R4:W3:Y:S01]  /*0b30*/  SYNCS.EXCH.64 URZ, [UR6+0x90], UR4 ;  /* 0x0000900406ff75b2 */ /* 0x0008e20008000100 */
[----:B------:R4:W1:Y:S01]  /*0b40*/  SYNCS.EXCH.64 URZ, [UR6+0x88], UR8 ;  /* 0x0000880806ff75b2 */ /* 0x0008620008000100 */
[----:B------:R4:W1:Y:S02]  /*0b50*/  SYNCS.EXCH.64 URZ, [UR6+0x98], UR4 ;  /* 0x0000980406ff75b2 */ /* 0x0008640008000100 */
[----:B----4-:R-:W-:Y:S01]  /*0b60*/  NOP ;  /* 0x0000000000007918 */ /* 0x010fe20000000000 */
.L_x_12:
[----:B------:R-:W4:Y:S01]  /*0b70*/  SHFL.IDX PT, R3, R89, RZ, 0x1f ;  /* 0x00001fff59037589 */ /* 0x000f2200000e0000 */
[----:B------:R-:W-:Y:S01]  /*0b80*/  NOP ;  /* 0x0000000000007918 */ /* 0x000fe20000000000 */
[----:B----4-:R-:W-:-:S13]  /*0b90*/  ISETP.NE.AND P1, PT, R3, 0x5, PT ;  /* 0x000000050300780c */ /* 0x010fda0003f25270 */
[----:B------:R-:W-:Y:S05]  /*0ba0*/  @P1 BRA `(.L_x_13) ;  /* 0x0000000000481947 */ /* 0x000fea0003800000 */
[----:B------:R-:W-:Y:S01]  /*0bb0*/  R2UR UR5, R92 ;  /* 0x000000005c0572ca */ /* 0x000fe200000e0000 */
[----:B--23--:R-:W-:Y:S01]  /*0bc0*/  UMOV UR4, 0x400 ;  /* 0x0000040000047882 */ /* 0x00cfe20000000000 */
        /* <DEDUP_REMOVED lines=11> */
[----:B--2---:R4:W2:Y:S01]  /*0c80*/  SYNCS.EXCH.64 URZ, [UR4+0xa0], UR6 ;  /* 0x0000a00604ff75b2 */ /* 0x0048a20008000100 */
[----:B------:R4:W3:Y:S01]  /*0c90*/  SYNCS.EXCH.64 URZ, [UR4+0xb0], UR8 ;  /* 0x0000b00804ff75b2 */ /* 0x0008e20008000100 */
[----:B------:R4:W1:Y:S01]  /*0ca0*/  SYNCS.EXCH.64 URZ, [UR4+0xa8], UR6 ;  /* 0x0000a80604ff75b2 */ /* 0x0008620008000100 */
[----:B------:R4:W1:Y:S02]  /*0cb0*/  SYNCS.EXCH.64 URZ, [UR4+0xb8], UR8 ;  /* 0x0000b80804ff75b2 */ /* 0x0008640008000100 */
[----:B----4-:R-:W-:Y:S01]  /*0cc0*/  NOP ;  /* 0x0000000000007918 */ /* 0x010fe20000000000 */
.L_x_13:
[----:B------:R-:W4:Y:S01]  /*0cd0*/  SHFL.IDX PT, R3, R89, RZ, 0x1f ;  /* 0x00001fff59037589 */ /* 0x000f2200000e0000 */
[----:B------:R-:W-:Y:S01]  /*0ce0*/  ISETP.NE.OR P0, PT, RZ, UR19, !P0 ;  /* 0x00000013ff007c0c */ /* 0x000fe2000c705670 */
[----:B------:R-:W-:Y:S01]  /*0cf0*/  NOP ;  /* 0x0000000000007918 */ /* 0x000fe20000000000 */
[----:B----4-:R-:W-:-:S13]  /*0d00*/  ISETP.NE.AND P1, PT, R3, 0x3, PT ;  /* 0x000000030300780c */ /* 0x010fda0003f25270 */
[----:B------:R-:W-:Y:S05]  /*0d10*/  @P1 BRA `(.L_x_14) ;  /* 0x0000000000381947 */ /* 0x000fea0003800000 */
[----:B------:R-:W-:Y:S01]  /*0d20*/  R2UR UR5, R92 ;  /* 0x000000005c0572ca */ /* 0x000fe200000e0000 */
[----:B--23--:R-:W-:Y:S01]  /*0d30*/  UMOV UR4, 0x400 ;  /* 0x0000040000047882 */ /* 0x00cfe20000000000 */
[----:B------:R-:W-:Y:S01]  /*0d40*/  UMOV UR6, 0x20 ;  /* 0x0000002000067882 */ /* 0x000fe20000000000 */
[----:B------:R-:W-:Y:S01]  /*0d50*/  ELECT P1, URZ, PT ;  /* 0x0000000000ff782f */ /* 0x000fe20003820000 */
[----:B------:R-:W-:-:S04]  /*0d60*/  UIADD3 UR6, UPT, UPT, -UR6, 0x100000, URZ ;  /* 0x0010000006067890 */ /* 0x000fc8000fffe1ff */
[----:B------:R-:W-:Y:S02]  /*0d70*/  USHF.L.U32 UR7, UR6, 0xb, URZ ;  /* 0x0000000b06077899 */ /* 0x000fe400080006ff */
[----:B------:R-:W-:-:S03]  /*0d80*/  USHF.L.U32 UR6, UR6, 0x1, URZ ;  /* 0x0000000106067899 */ /* 0x000fc600080006ff */
[----:B------:R-:W-:Y:S01]  /*0d90*/  ULEA UR4, UR5, UR4, 0x18 ;  /* 0x0000000405047291 */ /* 0x000fe2000f8ec0ff */
[----:B------:R-:W2:Y:S11]  /*0da0*/  FENCE.VIEW.ASYNC.S ;  /* 0x00000000000073c6 */ /* 0x000eb60000000000 */
[----:B--2---:R4:W2:Y:S01]  /*0db0*/  SYNCS.EXCH.64 URZ, [UR4+0xc0], UR6 ;  /* 0x0000c00604ff75b2 */ /* 0x0048a20008000100 */
[----:B------:R4:W3:Y:S01]  /*0dc0*/  SYNCS.EXCH.64 URZ, [UR4+0xd0], UR6 ;  /* 0x0000d00604ff75b2 */ /* 0x0008e20008000100 */
[----:B------:R4:W1:Y:S01]  /*0dd0*/  SYNCS.EXCH.64 URZ, [UR4+0xc8], UR6 ;  /* 0x0000c80604ff75b2 */ /* 0x0008620008000100 */
[----:B------:R4:W1:Y:S02]  /*0de0*/  SYNCS.EXCH.64 URZ, [UR4+0xd8], UR6 ;  /* 0x0000d80604ff75b2 */ /* 0x0008640008000100 */
[----:B----4-:R-:W-:Y:S01]  /*0df0*/  NOP ;  /* 0x0000000000007918 */ /* 0x010fe20000000000 */
.L_x_14:
[----:B--23--:R-:W-:Y:S01]  /*0e00*/  R2UR UR7, R92 ;  /* 0x000000005c0772ca */ /* 0x00cfe200000e0000 */
[----:B------:R-:W-:Y:S01]  /*0e10*/  VOTEU.ALL UP0, P0 ;  /* 0x0000000000ff7886 */ /* 0x000fe20000000000 */
[----:B------:R-:W-:Y:S01]  /*0e20*/  UMOV UR4, 0x20 ;  /* 0x0000002000047882 */ /* 0x000fe20000000000 */
[----:B------:R-:W2:Y:S01]  /*0e30*/  LDCU UR32, c[0x0][0x36c] ;  /* 0x00006d80ff2077ac */ /* 0x000ea20008000800 */
[----:B------:R-:W-:Y:S01]  /*0e40*/  NOP ;  /* 0x0000000000007918 */ /* 0x000fe20000000000 */
[----:B-1----:R-:W-:Y:S01]  /*0e50*/  LOP3.LUT R5, R96, 0x1f, RZ, 0xc0, !PT ;  /* 0x0000001f60057812 */ /* 0x002fe200078ec0ff */
[----:B------:R-:W-:Y:S01]  /*0e60*/  @!UP0 UMOV UR6, 0x400 ;  /* 0x0000040000068882 */ /* 0x000fe20000000000 */
[----:B------:R-:W-:-:S04]  /*0e70*/  @!UP0 UIADD3 UR4, UPT, UPT, -UR4, 0x100000, URZ ;  /* 0x0010000004048890 */ /* 0x000fc8000fffe1ff */
[----:B------:R-:W-:Y:S02]  /*0e80*/  @!UP0 USHF.L.U32 UR5, UR4, 0xb, URZ ;  /* 0x0000000b04058899 */ /* 0x000fe400080006ff */
[----:B------:R-:W-:Y:S02]  /*0e90*/  @!UP0 USHF.L.U32 UR4, UR4, 0x1, URZ ;  /* 0x0000000104048899 */ /* 0x000fe400080006ff */
[----:B------:R-:W-:Y:S02]  /*0ea0*/  UISETP.NE.AND UP4, UPT, UR19, URZ, UPT ;  /* 0x000000ff1300728c */ /* 0x000fe4000bf85270 */
[----:B------:R-:W-:Y:S01]  /*0eb0*/  @!UP0 ULEA UR6, UR7, UR6, 0x18 ;  /* 0x0000000607068291 */ /* 0x000fe2000f8ec0ff */
[----:B------:R-:W-:Y:S01]  /*0ec0*/  VOTEU.ALL UP0, P0 ;  /* 0x0000000000ff7886 */ /* 0x000fe20000000000 */
[----:B--2---:R-:W-:Y:S01]  /*0ed0*/  UISETP.EQ.U32.AND UP1, UPT, UR32, 0x1, UPT ;  /* 0x000000012000788c */ /* 0x004fe2000bf22070 */
[----:B------:R-:W1:Y:S09]  /*0ee0*/  FENCE.VIEW.ASYNC.S ;  /* 0x00000000000073c6 */ /* 0x000e720000000000 */
[----:B-1----:R1:W2:Y:S01]  /*0ef0*/  @!UP0 SYNCS.EXCH.64 URZ, [UR6+0xe0], UR4 ;  /* 0x0000e00406ff85b2 */ /* 0x0022a20008000100 */
[----:B------:R-:W-:Y:S05]  /*0f00*/  BRA.U !UP1, `(.L_x_15) ;  /* 0x0000000109087547 */ /* 0x000fea000b800000 */
[----:B--2---:R-:W-:Y:S01]  /*0f10*/  UCGABAR_ARV ;  /* 0x00000000000079c7 */ /* 0x004fe20008000000 */
[----:B------:R-:W-:Y:S05]  /*0f20*/  BRA `(.L_x_16) ;  /* 0x0000000000047947 */ /* 0x000fea0003800000 */
.L_x_15:
[----:B--2---:R-:W-:Y:S01]  /*0f30*/  NOP ;  /* 0x0000000000007918 */ /* 0x004fe20000000000 */
.L_x_16:
[----:B------:R-:W-:Y:S01]  /*0f40*/  R2UR UR12, R92 ;  /* 0x000000005c0c72ca */ /* 0x000fe200000e0000 */
[----:B------:R-:W2:Y:S01]  /*0f50*/  S2UR UR16, SR_CTAID.X ;  /* 0x00000000001079c3 */ /* 0x000ea20000002500 */
[----:B------:R-:W-:Y:S02]  /*0f60*/  R2UR UR7, R2 ;  /* 0x00000000020772ca */ /* 0x000fe400000e0000 */
[----:B------:R-:W-:-:S05]  /*0f70*/  CS2R.32 R91, SR_CgaSize ;  /* 0x00000000005b7805 */ /* 0x000fca0000008a00 */
[----:B------:R-:W-:-:S05]  /*0f80*/  IMAD R91, R91, -0xa0, RZ ;  /* 0xffffff605b5b7824 */ /* 0x000fca00078e02ff */
[----:B------:R-:W-:-:S14]  /*0f90*/  R2UR UR11, R91 ;  /* 0x000000005b0b72ca */ /* 0x000fdc00000e0000 */
[----:B------:R-:W3:Y:S01]  /*0fa0*/  LDCU UR11, c[0x0][UR11+0x2b0] ;  /* 0x000056000b0b77ac */ /* 0x000ee20008000800 */
[----:B------:R-:W-:-:S05]  /*0fb0*/  CS2R.32 R91, SR_CgaSize ;  /* 0x00000000005b7805 */ /* 0x000fca0000008a00 */
[----:B------:R-:W-:-:S05]  /*0fc0*/  IMAD R91, R91, -0xa0, RZ ;  /* 0xffffff605b5b7824 */ /* 0x000fca00078e02ff */
[----:B------:R-:W-:-:S14]  /*0fd0*/  R2UR UR14, R91 ;  /* 0x000000005b0e72ca */ /* 0x000fdc00000e0000 */
[----:B------:R-:W4:Y:S01]  /*0fe0*/  LDCU UR14, c[0x0][UR14+0x2a0] ;  /* 0x000054000e0e77ac */ /* 0x000f220008000800 */
[----:B------:R-:W4:Y:S01]  /*0ff0*/  S2UR UR9, SR_CTAID.Y ;  /* 0x00000000000979c3 */ /* 0x000f220000002600 */
[----:B------:R-:W-:-:S05]  /*1000*/  CS2R.32 R91, SR_CgaSize ;  /* 0x00000000005b7805 */ /* 0x000fca0000008a00 */
[----:B------:R-:W-:-:S05]  /*1010*/  IMAD R91, R91, -0xa0, RZ ;  /* 0xffffff605b5b7824 */ /* 0x000fca00078e02ff */
[----:B------:R-:W-:-:S14]  /*1020*/  R2UR UR15, R91 ;  /* 0x000000005b0f72ca */ /* 0x000fdc00000e0000 */
[----:B------:R-:W4:Y:S01]  /*1030*/  LDCU UR15, c[0x0][UR15+0x2a4] ;  /* 0x000054800f0f77ac */ /* 0x000f220008000800 */
[----:B-1----:R-:W-:Y:S02]  /*1040*/  USHF.R.U32.HI UR5, URZ, 0x1, UR12 ;  /* 0x00000001ff057899 */ /* 0x002fe4000801160c */
[----:B------:R-:W-:Y:S01]  /*1050*/  USHF.R.U32.HI UR4, URZ, 0x2, UR12 ;  /* 0x00000002ff047899 */ /* 0x000fe2000801160c */
[----:B------:R-:W1:Y:S01]  /*1060*/  S2UR UR52, SR_CTAID.Z ;  /* 0x00000000003479c3 */ /* 0x000e620000002700 */
[----:B------:R-:W-:Y:S02]  /*1070*/  ULOP3.LUT UR8, UR12, 0xc, URZ, 0xc0, !UPT ;  /* 0x0000000c0c087892 */ /* 0x000fe4000f8ec0ff */
[----:B------:R-:W-:Y:S02]  /*1080*/  USHF.L.U32 UR57, UR12, 0xa, URZ ;  /* 0x0000000a0c397899 */ /* 0x000fe400080006ff */
[----:B------:R-:W-:Y:S02]  /*1090*/  USHF.L.U32 UR59, UR12, 0x6, URZ ;  /* 0x000000060c3b7899 */ /* 0x000fe400080006ff */
[----:B------:R-:W-:Y:S01]  /*10a0*/  USHF.L.U32 UR18, UR12, 0x5, URZ ;  /* 0x000000050c127899 */ /* 0x000fe200080006ff */
[----:B--2---:R-:W-:Y:S01]  /*10b0*/  I2FP.F32.U32 R4, UR16 ;  /* 0x0000001000047c45 */ /* 0x004fe20008201000 */
[----:B------:R-:W-:-:S02]  /*10c0*/  USHF.L.U32 UR60, UR12, 0x8, URZ ;  /* 0x000000080c3c7899 */ /* 0x000fc400080006ff */
[----:B------:R-:W-:Y:S02]  /*10d0*/  USHF.L.U32 UR10, UR12, 0x7, URZ ;  /* 0x000000070c0a7899 */ /* 0x000fe400080006ff */
[----:B------:R-:W-:Y:S01]  /*10e0*/  ULOP3.LUT UR6, UR12, 0x3, URZ, 0xc0, !UPT ;  /* 0x000000030c067892 */ /* 0x000fe2000f8ec0ff */
[----:B---3--:R-:W-:Y:S01]  /*10f0*/  FMUL R4, R4, UR11 ;  /* 0x0000000b04047c20 */ /* 0x008fe20008400000 */
[----:B------:R-:W-:Y:S01]  /*1100*/  ULOP3.LUT UR7, UR7, 0xc, UR12, 0xf8, !UPT ;  /* 0x0000000c07077892 */ /* 0x000fe2000f8ef80c */
[----:B----4-:R-:W-:Y:S02]  /*1110*/  I2FP.F32.U32 R3, UR9 ;  /* 0x0000000900037c45 */ /* 0x010fe40008201000 */
[----:B------:R-:W-:-:S05]  /*1120*/  CS2R.32 R91, SR_CgaSize ;  /* 0x00000000005b7805 */ /* 0x000fca0000008a00 */
[----:B------:R-:W-:-:S05]  /*1130*/  IMAD R91, R91, -0xa0, RZ ;  /* 0xffffff605b5b7824 */ /* 0x000fca00078e02ff */
[----:B------:R-:W-:-:S14]  /*1140*/  R2UR UR12, R91 ;  /* 0x000000005b0c72ca */ /* 0x000fdc00000e0000 */
[----:B------:R-:W2:Y:S01]  /*1150*/  LDCU UR12, c[0x0][UR12+0x2b4] ;  /* 0x000056800c0c77ac */ /* 0x000ea20008000800 */
[----:B------:R-:W3:Y:S01]  /*1160*/  F2I.U32.TRUNC.NTZ R4, R4 ;  /* 0x0000000400047305 */ /* 0x000ee2000020f000 */
[----:B------:R-:W-:Y:S02]  /*1170*/  UISETP.GT.U32.AND UP2, UPT, UR6, 0xffff, UPT ;  /* 0x0000ffff0600788c */ /* 0x000fe4000bf44070 */
[----:B------:R-:W-:Y:S02]  /*1180*/  ULOP3.LUT UR75, UR5, 0x1, URZ, 0xc0, !UPT ;  /* 0x00000001054b7892 */ /* 0x000fe4000f8ec0ff */
[----:B------:R-:W-:Y:S02]  /*1190*/  USEL UR45, UR6, 0xffff, !UP2 ;  /* 0x0000ffff062d7887 */ /* 0x000fe4000d000000 */
[----:B------:R-:W-:Y:S02]  /*11a0*/  UISETP.GT.U32.AND UP0, UPT, UR8, 0xffff, UPT ;  /* 0x0000ffff0800788c */ /* 0x000fe4000bf04070 */
[----:B------:R-:W-:-:S02]  /*11b0*/  ULOP3.LUT UR74, UR4, 0x3, URZ, 0xc0, !UPT ;  /* 0x00000003044a7892 */ /* 0x000fc4000f8ec0ff */
[----:B------:R-:W-:Y:S01]  /*11c0*/  USEL UR4, UR8, 0xffff, !UP0 ;  /* 0x0000ffff08047887 */ /* 0x000fe2000c000000 */
[----:B------:R-:W4:Y:S01]  /*11d0*/  LDCU UR24, c[0x0][0xf24] ;  /* 0x0001e480ff1877ac */ /* 0x000f220008000800 */
[----:B--2---:R-:W-:Y:S01]  /*11e0*/  FMUL R3, R3, UR12 ;  /* 0x0000000c03037c20 */ /* 0x004fe20008400000 */
[----:B---3--:R-:W-:Y:S01]  /*11f0*/  R2UR UR5, R4 ;  /* 0x00000000040572ca */ /* 0x008fe200000e0000 */
[----:B------:R-:W-:Y:S01]  /*1200*/  ULOP3.LUT UR4, UR4, 0xffff, URZ, 0xc0, !UPT ;  /* 0x0000ffff04047892 */ /* 0x000fe2000f8ec0ff */
[----:B------:R-:W-:Y:S01]  /*1210*/  PRMT R4, RZ, 0x7610, R4 ;  /* 0x00007610ff047816 */ /* 0x000fe20000000004 */
[----:B------:R-:W-:Y:S01]  /*1220*/  UMOV UR56, 0xf ;  /* 0x0000000f00387882 */ /* 0x000fe20000000000 */
[----:B------:R-:W-:Y:S01]  /*1230*/  UISETP.GT.U32.AND UP1, UPT, UR7, 0xffff, UPT ;  /* 0x0000ffff0700788c */ /* 0x000fe2000bf24070 */
[----:B------:R-:W2:Y:S01]  /*1240*/  F2I.U32.TRUNC.NTZ R3, R3 ;  /* 0x0000000300037305 */ /* 0x000ea2000020f000 */
[----:B------:R-:W-:Y:S02]  /*1250*/  USHF.L.U32 UR56, UR56, UR4, URZ ;  /* 0x0000000438387299 */ /* 0x000fe400080006ff */
[----:B------:R-:W-:-:S02]  /*1260*/  USEL UR7, UR7, 0xffff, !UP1 ;  /* 0x0000ffff07077887 */ /* 0x000fc4000c800000 */
[----:B------:R-:W-:Y:S02]  /*1270*/  ULOP3.LUT UR60, UR60, 0x300, URZ, 0xc0, !UPT ;  /* 0x000003003c3c7892 */ /* 0x000fe4000f8ec0ff */
[----:B------:R-:W-:Y:S02]  /*1280*/  ULOP3.LUT UR45, UR45, 0xffff, URZ, 0xc0, !UPT ;  /* 0x0000ffff2d2d7892 */ /* 0x000fe4000f8ec0ff */
[----:B------:R-:W-:Y:S02]  /*1290*/  UIADD3 UR5, UPT, UPT, -UR5, URZ, URZ ;  /* 0x000000ff05057290 */ /* 0x000fe4000fffe1ff */
[----:B------:R-:W-:Y:S02]  /*12a0*/  ULOP3.LUT UR7, UR7, 0xffff, URZ, 0xc0, !UPT ;  /* 0x0000ffff07077892 */ /* 0x000fe4000f8ec0ff */
[----:B------:R-:W-:Y:S01]  /*12b0*/  UIMAD UR5, UR14, UR5, UR16 ;  /* 0x000000050e0572a4 */ /* 0x000fe2000f8e0210 */
[----:B--2---:R-:W-:Y:S01]  /*12c0*/  R2UR UR6, R3 ;  /* 0x00000000030672ca */ /* 0x004fe200000e0000 */
[----:B------:R-:W-:Y:S01]  /*12d0*/  UMOV UR13, 0x1111 ;  /* 0x00001111000d7882 */ /* 0x000fe20000000000 */
[----:B------:R-:W-:Y:S01]  /*12e0*/  PRMT R3, RZ, 0x7610, R3 ;  /* 0x00007610ff037816 */ /* 0x000fe20000000003 */
[----:B------:R-:W-:-:S02]  /*12f0*/  UMOV UR53, 0x5 ;  /* 0x0000000500357882 */ /* 0x000fc40000000000 */
[----:B------:R-:W-:Y:S01]  /*1300*/  IMAD.U32 R91, RZ, RZ, UR5 ;  /* 0x00000005ff5b7e24 */ /* 0x000fe2000f8e00ff */
[----:B------:R-:W-:Y:S01]  /*1310*/  ULOP3.LUT UR58, UR57, 0x3000, URZ, 0xc0, !UPT ;  /* 0x00003000393a7892 */ /* 0x000fe2000f8ec0ff */
[----:B------:R-:W2:Y:S01]  /*1320*/  LDCU UR39, c[0x0][0xf24] ;  /* 0x0001e480ff2777ac */ /* 0x000ea20008000800 */
[----:B------:R-:W3:Y:S05]  /*1330*/  LDCU UR31, c[0x0][0xf30] ;  /* 0x0001e600ff1f77ac */ /* 0x000eea0008000800 */
[----:B------:R-:W-:Y:S02]  /*1340*/  UIADD3 UR4, UPT, UPT, -UR6, URZ, URZ ;  /* 0x000000ff06047290 */ /* 0x000fe4000fffe1ff */
[----:B------:R-:W-:-:S02]  /*1350*/  UISETP.NE.AND UP5, UPT, UR19, 0x2, UPT ;  /* 0x000000021300788c */ /* 0x000fc4000bfa5270 */
[----:B------:R-:W-:Y:S02]  /*1360*/  UIMAD UR4, UR15, UR4, UR9 ;  /* 0x000000040f0472a4 */ /* 0x000fe4000f8e0209 */
[----:B------:R-:W-:Y:S02]  /*1370*/  ULOP3.LUT UR30, UR16, 0x1, URZ, 0xc0, !UPT ;  /* 0x00000001101e7892 */ /* 0x000fe4000f8ec0ff */
[----:B------:R-:W-:Y:S02]  /*1380*/  ULOP3.LUT UR57, UR57, 0x800, URZ, 0xc0, !UPT ;  /* 0x0000080039397892 */ /* 0x000fe4000f8ec0ff */
[----:B------:R-:W-:Y:S01]  /*1390*/  IMAD.U32 R90, RZ, RZ, UR4 ;  /* 0x00000004ff5a7e24 */ /* 0x000fe2000f8e00ff */
[----:B------:R-:W-:Y:S01]  /*13a0*/  ULOP3.LUT UR59, UR59, 0x300, URZ, 0xc0, !UPT ;  /* 0x000003003b3b7892 */ /* 0x000fe2000f8ec0ff */
[----:B------:R-:W-:Y:S01]  /*13b0*/  UMOV UR25, UR16 ;  /* 0x0000001000197c82 */ /* 0x000fe20008000000 */
[----:B----4-:R-:W-:Y:S01]  /*13c0*/  UISETP.GE.AND UP6, UPT, UR24, 0x1, UPT ;  /* 0x000000011800788c */ /* 0x010fe2000bfc6270 */
[----:B------:R-:W-:Y:S01]  /*13d0*/  UMOV UR28, UR9 ;  /* 0x00000009001c7c82 */ /* 0x000fe20008000000 */
[----:B------:R-:W-:-:S02]  /*13e0*/  ULOP3.LUT UR18, UR18, 0x80, URZ, 0xc0, !UPT ;  /* 0x0000008012127892 */ /* 0x000fc4000f8ec0ff */
[----:B------:R-:W-:Y:S02]  /*13f0*/  ULOP3.LUT UR10, UR10, 0x80, URZ, 0xc0, !UPT ;  /* 0x000000800a0a7892 */ /* 0x000fe4000f8ec0ff */
[----:B------:R-:W-:Y:S02]  /*1400*/  USHF.R.U32.HI UR65, URZ, 0x1, UR74 ;  /* 0x00000001ff417899 */ /* 0x000fe4000801164a */
[----:B------:R-:W-:Y:S02]  /*1410*/  USHF.R.U32.HI UR64, URZ, 0x9, UR60 ;  /* 0x00000009ff407899 */ /* 0x000fe4000801163c */
[----:B------:R-:W-:Y:S02]  /*1420*/  USHF.L.U32 UR45, UR13, UR45, URZ ;  /* 0x0000002d0d2d7299 */ /* 0x000fe400080006ff */
[----:B------:R-:W-:Y:S01]  /*1430*/  USHF.L.U32 UR53, UR53, UR7, URZ ;  /* 0x0000000735357299 */ /* 0x000fe200080006ff */
[----:B-123--:R-:W-:Y:S11]  /*1440*/  BRA.U UP4, `(.L_x_17) ;  /* 0x0000000104b47547 */ /* 0x00eff6000b800000 */
[----:B------:R-:W-:Y:S02]  /*1450*/  R2UR UR20, R90 ;  /* 0x000000005a1472ca */ /* 0x000fe400000e0000 */
[----:B------:R-:W-:-:S11]  /*1460*/  R2UR UR21, R91 ;  /* 0x000000005b1572ca */ /* 0x000fd600000e0000 */
[----:B------:R-:W-:Y:S02]  /*1470*/  UISETP.NE.AND UP0, UPT, UR20, URZ, UPT ;  /* 0x000000ff1400728c */ /* 0x000fe4000bf05270 */
[----:B------:R-:W-:Y:S02]  /*1480*/  ULOP3.LUT UR4, UR21, 0x2, URZ, 0x3c, !UPT ;  /* 0x0000000215047892 */ /* 0x000fe4000f8e3cff */
[----:B------:R-:W-:Y:S02]  /*1490*/  UISETP.GT.U32.AND UP1, UPT, UR21, 0x1, UP0 ;  /* 0x000000011500788c */ /* 0x000fe40008724070 */
[----:B------:R-:W-:Y:S02]  /*14a0*/  UISETP.NE.AND UP2, UPT, UR20, 0x1, UPT ;  /* 0x000000011400788c */ /* 0x000fe4000bf45270 */
[----:B------:R-:W-:Y:S02]  /*14b0*/  UISETP.GT.U32.AND UP0, UPT, UR4, 0x1, UP0 ;  /* 0x000000010400788c */ /* 0x000fe40008704070 */
[----:B------:R-:W-:-:S02]  /*14c0*/  USEL UR7, URZ, 0x1, UP1 ;  /* 0x00000001ff077887 */ /* 0x000fc40008800000 */
[----:B------:R-:W-:Y:S02]  /*14d0*/  USEL UR8, URZ, 0x2, UP1 ;  /* 0x00000002ff087887 */ /* 0x000fe40008800000 */
[----:B------:R-:W-:Y:S02]  /*14e0*/  UISETP.GT.U32.AND UP1, UPT, UR21, 0x1, UP2 ;  /* 0x000000011500788c */ /* 0x000fe40009724070 */
[----:B------:R-:W-:Y:S02]  /*14f0*/  USEL UR13, URZ, 0x4, UP0 ;  /* 0x00000004ff0d7887 */ /* 0x000fe40008000000 */
[----:B------:R-:W-:Y:S02]  /*1500*/  USEL UR16, URZ, 0x8, UP0 ;  /* 0x00000008ff107887 */ /* 0x000fe40008000000 */
[----:B------:R-:W-:Y:S02]  /*1510*/  UISETP.GT.U32.AND UP0, UPT, UR4, 0x1, UP2 ;  /* 0x000000010400788c */ /* 0x000fe40009704070 */
[----:B------:R-:W-:-:S02]  /*1520*/  USEL UR6, URZ, 0x10, UP1 ;  /* 0x00000010ff067887 */ /* 0x000fc40008800000 */
[----:B------:R-:W-:Y:S02]  /*1530*/  USEL UR12, URZ, 0x20, UP1 ;  /* 0x00000020ff0c7887 */ /* 0x000fe40008800000 */
[----:B------:R-:W-:Y:S02]  /*1540*/  UISETP.NE.AND UP1, UPT, UR20, 0x2, UPT ;  /* 0x000000021400788c */ /* 0x000fe4000bf25270 */
[----:B------:R-:W-:Y:S02]  /*1550*/  USEL UR15, URZ, 0x40, UP0 ;  /* 0x00000040ff0f7887 */ /* 0x000fe40008000000 */
[----:B------:R-:W-:Y:S02]  /*1560*/  USEL UR17, URZ, 0x80, UP0 ;  /* 0x00000080ff117887 */ /* 0x000fe40008000000 */
[----:B------:R-:W-:Y:S02]  /*1570*/  UISETP.GT.U32.AND UP0, UPT, UR21, 0x1, UP1 ;  /* 0x000000011500788c */ /* 0x000fe40008f04070 */
[----:B------:R-:W-:-:S02]  /*1580*/  UISETP.NE.AND UP2, UPT, UR20, 0x3, UPT ;  /* 0x000000031400788c */ /* 0x000fc4000bf45270 */
[----:B------:R-:W-:Y:S02]  /*1590*/  USEL UR5, URZ, 0x100, UP0 ;  /* 0x00000100ff057887 */ /* 0x000fe40008000000 */
[----:B------:R-:W-:Y:S02]  /*15a0*/  USEL UR11, URZ, 0x200, UP0 ;  /* 0x00000200ff0b7887 */ /* 0x000fe40008000000 */
[----:B------:R-:W-:Y:S02]  /*15b0*/  UISETP.GT.U32.AND UP0, UPT, UR21, 0x1, UP2 ;  /* 0x000000011500788c */ /* 0x000fe40009704070 */
[----:B------:R-:W-:Y:S02]  /*15c0*/  UIADD3 UR5, UPT, UPT, UR5, UR6, UR7 ;  /* 0x0000000605057290 */ /* 0x000fe4000fffe007 */
[----:B------:R-:W-:Y:S02]  /*15d0*/  USEL UR9, URZ, 0x1000, UP0 ;  /* 0x00001000ff097887 */ /* 0x000fe40008000000 */
[----:B------:R-:W-:-:S02]  /*15e0*/  USEL UR14, URZ, 0x2000, UP0 ;  /* 0x00002000ff0e7887 */ /* 0x000fc40008000000 */
[----:B------:R-:W-:Y:S02]  /*15f0*/  UIADD3 UR5, UPT, UPT, UR8, UR9, UR5 ;  /* 0x0000000908057290 */ /* 0x000fe4000fffe005 */
[----:B------:R-:W-:Y:S02]  /*1600*/  UISETP.GT.U32.AND UP1, UPT, UR4, 0x1, UP1 ;  /* 0x000000010400788c */ /* 0x000fe40008f24070 */
[----:B------:R-:W-:Y:S02]  /*1610*/  UIADD3 UR5, UPT, UPT, UR11, UR12, UR5 ;  /* 0x0000000c0b057290 */ /* 0x000fe4000fffe005 */
[----:B------:R-:W-:Y:S02]  /*1620*/  UISETP.GT.U32.AND UP0, UPT, UR4, 0x1, UP2 ;  /* 0x000000010400788c */ /* 0x000fe40009704070 */
[----:B------:R-:W-:Y:S02]  /*1630*/  USEL UR4, URZ, 0x400, UP1 ;  /* 0x00000400ff047887 */ /* 0x000fe40008800000 */
[----:B------:R-:W-:-:S02]  /*1640*/  UIADD3 UR5, UPT, UPT, UR13, UR14, UR5 ;  /* 0x0000000e0d057290 */ /* 0x000fc4000fffe005 */
[----:B------:R-:W-:Y:S02]  /*1650*/  USEL UR6, URZ, 0x4000, UP0 ;  /* 0x00004000ff067887 */ /* 0x000fe40008000000 */
[----:B------:R-:W-:Y:S02]  /*1660*/  UIADD3 UR5, UPT, UPT, UR4, UR15, UR5 ;  /* 0x0000000f04057290 */ /* 0x000fe4000fffe005 */
[----:B------:R-:W-:Y:S02]  /*1670*/  USEL UR7, URZ, 0x800, UP1 ;  /* 0x00000800ff077887 */ /* 0x000fe40008800000 */
[----:B------:R-:W-:Y:S02]  /*1680*/  ULOP3.LUT UR4, UR21, 0xfffffffe, URZ, 0xc0, !UPT ;  /* 0xfffffffe15047892 */ /* 0x000fe4000f8ec0ff */
[----:B------:R-:W-:Y:S02]  /*1690*/  UIADD3 UR5, UPT, UPT, UR16, UR6, UR5 ;  /* 0x0000000610057290 */ /* 0x000fe4000fffe005 */
[----:B------:R-:W-:-:S02]  /*16a0*/  ULEA UR4, UR20, UR4, 0x2 ;  /* 0x0000000414047291 */ /* 0x000fc4000f8e10ff */
[----:B------:R-:W-:Y:S02]  /*16b0*/  USEL UR6, URZ, 0x8000, UP0 ;  /* 0x00008000ff067887 */ /* 0x000fe40008000000 */
[----:B------:R-:W-:-:S03]  /*16c0*/  UIADD3 UR5, UPT, UPT, UR7, UR17, UR5 ;  /* 0x0000001107057290 */ /* 0x000fc6000fffe005 */
[----:B------:R-:W-:Y:S01]  /*16d0*/  UMOV UR7, 0x3 ;  /* 0x0000000300077882 */ /* 0x000fe20000000000 */
[----:B------:R-:W-:Y:S02]  /*16e0*/  UIADD3 UR5, UPT, UPT, UR5, UR6, URZ ;  /* 0x0000000605057290 */ /* 0x000fe4000fffe0ff */
[----:B------:R-:W-:-:S04]  /*16f0*/  USHF.L.U32 UR4, UR7, UR4, URZ ;  /* 0x0000000407047299 */ /* 0x000fc800080006ff */
[----:B------:R-:W-:Y:S02]  /*1700*/  IMAD.U32 R4, RZ, RZ, UR5 ;  /* 0x00000005ff047e24 */ /* 0x000fe4000f8e00ff */
[----:B------:R-:W-:Y:S02]  /*1710*/  IMAD.U32 R3, RZ, RZ, UR4 ;  /* 0x00000004ff037e24 */ /* 0x000fe4000f8e00ff */
.L_x_17:
[----:B------:R-:W-:Y:S05]  /*1720*/  BRA.U !UP6, `(.L_x_18) ;  /* 0x000000010ed47547 */ /* 0x000fea000b800000 */
[----:B------:R-:W1:Y:S01]  /*1730*/  LDCU.128 UR12, c[0x0][0xf10] ;  /* 0x0001e200ff0c77ac */ /* 0x000e620008000c00 */
[----:B------:R-:W2:Y:S01]  /*1740*/  LDCU UR6, c[0x0][0x370] ;  /* 0x00006e00ff0677ac */ /* 0x000ea20008000800 */
[----:B------:R-:W3:Y:S01]  /*1750*/  LDCU UR5, c[0x0][0x374] ;  /* 0x00006e80ff0577ac */ /* 0x000ee20008000800 */
[----:B------:R-:W4:Y:S01]  /*1760*/  LDCU UR29, c[0x0][0xf0c] ;  /* 0x0001e180ff1d77ac */ /* 0x000f220008000800 */
[----:B------:R-:W4:Y:S01]  /*1770*/  LDCU UR7, c[0x0][0xf20] ;  /* 0x0001e400ff0777ac */ /* 0x000f220008000800 */
[----:B------:R-:W4:Y:S01]  /*1780*/  LDCU.64 UR8, c[0x0][0xf28] ;  /* 0x0001e500ff0877ac */ /* 0x000f220008000a00 */
[----:B-1----:R-:W-:Y:S02]  /*1790*/  UISETP.NE.AND UP0, UPT, UR14, 0x1, UPT ;  /* 0x000000010e00788c */ /* 0x002fe4000bf05270 */
[----:B---3--:R-:W-:Y:S02]  /*17a0*/  UIMAD.WIDE.U32 UR16, UR5, UR15, URZ ;  /* 0x0000000f051072a5 */ /* 0x008fe4000f8e00ff */
[----:B--2---:R-:W-:-:S02]  /*17b0*/  UIMAD.WIDE.U32 UR22, UR6, UR12, URZ ;  /* 0x0000000c061672a5 */ /* 0x004fc4000f8e00ff */
[----:B----4-:R-:W-:Y:S02]  /*17c0*/  UISETP.NE.AND UP1, UPT, UR29, 0x1, UPT ;  /* 0x000000011d00788c */ /* 0x010fe4000bf25270 */
[----:B------:R-:W-:Y:S01]  /*17d0*/  UISETP.NE.AND UP2, UPT, UR24, 0x1, UPT ;  /* 0x000000011800788c */ /* 0x000fe2000bf45270 */
[----:B------:R-:W-:Y:S02]  /*17e0*/  UMOV UR16, UR17 ;  /* 0x0000001100107c82 */ /* 0x000fe40008000000 */
[----:B------:R-:W-:Y:S01]  /*17f0*/  UMOV UR22, UR23 ;  /* 0x0000001700167c82 */ /* 0x000fe20008000000 */
[----:B------:R-:W-:Y:S02]  /*1800*/  @UP0 USHF.R.U32.HI UR5, URZ, UR7, UR16 ;  /* 0x00000007ff050299 */ /* 0x000fe40008011610 */
[----:B------:R-:W-:Y:S02]  /*1810*/  UIMAD.WIDE.U32 UR26, UR28, UR15, URZ ;  /* 0x0000000f1c1a72a5 */ /* 0x000fe4000f8e00ff */
[----:B------:R-:W-:-:S02]  /*1820*/  UIMAD.WIDE.U32 UR16, UR5, UR8, URZ ;  /* 0x00000008051072a5 */ /* 0x000fc4000f8e00ff */
[----:B------:R-:W-:Y:S02]  /*1830*/  @UP1 USHF.R.U32.HI UR6, URZ, UR13, UR22 ;  /* 0x0000000dff061299 */ /* 0x000fe40008011616 */
[----:B------:R-:W-:Y:S02]  /*1840*/  UIMAD.WIDE.U32 UR20, UR25, UR12, URZ ;  /* 0x0000000c191472a5 */ /* 0x000fe4000f8e00ff */
[----:B------:R-:W-:Y:S01]  /*1850*/  UIMAD.WIDE.U32 UR22, UR6, UR8, URZ ;  /* 0x00000008061672a5 */ /* 0x000fe2000f8e00ff */
[----:B------:R-:W-:Y:S01]  /*1860*/  UMOV UR4, UR27 ;  /* 0x0000001b00047c82 */ /* 0x000fe20008000000 */
[----:B------:R-:W-:Y:S01]  /*1870*/  UMOV UR16, UR17 ;  /* 0x0000001100107c82 */ /* 0x000fe20008000000 */
[----:B------:R-:W-:Y:S02]  /*1880*/  USHF.R.U32.HI UR4, URZ, UR7, UR4 ;  /* 0x00000007ff047299 */ /* 0x000fe40008011604 */
[----:B------:R-:W-:Y:S01]  /*1890*/  @UP2 USHF.R.U32.HI UR5, URZ, UR9, UR16 ;  /* 0x00000009ff052299 */ /* 0x000fe20008011610 */
[----:B------:R-:W-:Y:S01]  /*18a0*/  UMOV UR20, UR21 ;  /* 0x0000001500147c82 */ /* 0x000fe20008000000 */
[----:B------:R-:W-:Y:S01]  /*18b0*/  UMOV UR22, UR23 ;  /* 0x0000001700167c82 */ /* 0x000fe20008000000 */
[----:B------:R-:W-:-:S02]  /*18c0*/  USHF.R.U32.HI UR13, URZ, UR13, UR20 ;  /* 0x0000000dff0d7299 */ /* 0x000fc40008011614 */
[----:B------:R-:W-:Y:S02]  /*18d0*/  USEL UR4, UR28, UR4, !UP0 ;  /* 0x000000041c047287 */ /* 0x000fe4000c000000 */
[----:B------:R-:W-:Y:S02]  /*18e0*/  @UP2 USHF.R.U32.HI UR6, URZ, UR9, UR22 ;  /* 0x00000009ff062299 */ /* 0x000fe40008011616 */
[----:B------:R-:W-:Y:S02]  /*18f0*/  UIMAD UR7, UR5, UR24, URZ ;  /* 0x00000018050772a4 */ /* 0x000fe4000f8e02ff */
[----:B------:R-:W-:Y:S02]  /*1900*/  USEL UR5, UR25, UR13, !UP1 ;  /* 0x0000000d19057287 */ /* 0x000fe4000c800000 */
[----:B------:R-:W-:Y:S02]  /*1910*/  UIMAD UR11, UR6, UR24, URZ ;  /* 0x00000018060b72a4 */ /* 0x000fe4000f8e02ff */
[----:B------:R-:W-:-:S02]  /*1920*/  UISETP.GE.AND UP0, UPT, UR4, UR7, UPT ;  /* 0x000000070400728c */ /* 0x000fc4000bf06270 */
[----:B------:R-:W-:Y:S02]  /*1930*/  UIMAD.WIDE.U32 UR12, UR4, UR8, URZ ;  /* 0x00000008040c72a5 */ /* 0x000fe4000f8e00ff */
[----:B------:R-:W-:Y:S02]  /*1940*/  UISETP.GE.OR UP0, UPT, UR5, UR11, UP0 ;  /* 0x0000000b0500728c */ /* 0x000fe40008706670 */
[----:B------:R-:W-:Y:S02]  /*1950*/  UIMAD.WIDE.U32 UR16, UR5, UR8, URZ ;  /* 0x00000008051072a5 */ /* 0x000fe4000f8e00ff */
[----:B------:R-:W-:Y:S01]  /*1960*/  UIADD3 UR11, UPT, UPT, -UR4, URZ, URZ ;  /* 0x000000ff040b7290 */ /* 0x000fe2000fffe1ff */
[----:B------:R-:W-:Y:S01]  /*1970*/  UMOV UR8, UR13 ;  /* 0x0000000d00087c82 */ /* 0x000fe20008000000 */
[----:B------:R-:W-:Y:S02]  /*1980*/  UIADD3 UR12, UPT, UPT, -UR5, URZ, URZ ;  /* 0x000000ff050c7290 */ /* 0x000fe4000fffe1ff */
[----:B------:R-:W-:-:S03]  /*1990*/  USHF.R.U32.HI UR8, URZ, UR9, UR8 ;  /* 0x00000009ff087299 */ /* 0x000fc60008011608 */
[----:B------:R-:W-:Y:S01]  /*19a0*/  @!UP0 UMOV UR7, UR17 ;  /* 0x0000001100078c82 */ /* 0x000fe20008000000 */
[----:B------:R-:W-:Y:S02]  /*19b0*/  UIMAD UR28, UR14, UR11, UR28 ;  /* 0x0000000b0e1c72a4 */ /* 0x000fe4000f8e021c */
[----:B------:R-:W-:Y:S02]  /*19c0*/  USEL UR8, UR4, UR8, !UP2 ;  /* 0x0000000804087287 */ /* 0x000fe4000d000000 */
[----:B------:R-:W-:Y:S02]  /*19d0*/  @!UP0 USHF.R.U32.HI UR7, URZ, UR9, UR7 ;  /* 0x00000009ff078299 */ /* 0x000fe40008011607 */
[----:B------:R-:W-:Y:S02]  /*19e0*/  UIADD3 UR9, UPT, UPT, -UR8, URZ, URZ ;  /* 0x000000ff08097290 */ /* 0x000fe4000fffe1ff */
[----:B------:R-:W-:Y:S02]  /*19f0*/  @!UP0 USEL UR7, UR5, UR7, !UP2 ;  /* 0x0000000705078287 */ /* 0x000fe4000d000000 */
[----:B------:R-:W-:-:S02]  /*1a00*/  UIMAD UR9, UR24, UR9, UR4 ;  /* 0x00000009180972a4 */ /* 0x000fc4000f8e0204 */
[----:B------:R-:W-:Y:S02]  /*1a10*/  @!UP0 UIADD3 UR8, UPT, UPT, UR8, -UR7, URZ ;  /* 0x8000000708088290 */ /* 0x000fe4000fffe0ff */
[----:B------:R-:W-:Y:S02]  /*1a20*/  @!UP0 UIMAD UR6, UR9, UR6, UR7 ;  /* 0x00000006090682a4 */ /* 0x000fe4000f8e0207 */
[----:B------:R-:W-:Y:S02]  /*1a30*/  @!UP0 UIMAD UR4, UR8, UR24, UR5 ;  /* 0x00000018080482a4 */ /* 0x000fe4000f8e0205 */
[----:B------:R-:W-:Y:S02]  /*1a40*/  UIMAD UR25, UR29, UR12, UR25 ;  /* 0x0000000c1d1972a4 */ /* 0x000fe4000f8e0219 */
[----:B------:R-:W-:Y:S01]  /*1a50*/  UIMAD UR28, UR4, UR14, UR28 ;  /* 0x0000000e041c72a4 */ /* 0x000fe2000f8e021c */
[----:B------:R-:W-:Y:S02]  /*1a60*/  @!UP0 UMOV UR5, UR6 ;  /* 0x0000000600058c82 */ /* 0x000fe40008000000 */
[----:B------:R-:W-:-:S12]  /*1a70*/  UIMAD UR25, UR5, UR29, UR25 ;  /* 0x0000001d051972a4 */ /* 0x000fd8000f8e0219 */
.L_x_18:
[----:B------:R-:W-:-:S09]  /*1a80*/  UISETP.NE.AND UP0, UPT, UR31, 0x1, UPT ;  /* 0x000000011f00788c */ /* 0x000fd2000bf05270 */
[----:B------:R-:W-:Y:S05]  /*1a90*/  BRA.U UP0, `(.L_x_19) ;  /* 0x0000000100447547 */ /* 0x000fea000b800000 */
[----:B------:R-:W1:Y:S01]  /*1aa0*/  LDCU.128 UR12, c[0x0][0xf10] ;  /* 0x0001e200ff0c77ac */ /* 0x000e620008000c00 */
[----:B------:R-:W2:Y:S01]  /*1ab0*/  LDCU UR8, c[0x0][0xf0c] ;  /* 0x0001e180ff0877ac */ /* 0x000ea20008000800 */
[----:B------:R-:W3:Y:S01]  /*1ac0*/  LDCU UR9, c[0x0][0xf20] ;  /* 0x0001e400ff0977ac */ /* 0x000ee20008000800 */
[----:B-1----:R-:W-:Y:S02]  /*1ad0*/  UIMAD.WIDE.U32 UR6, UR25, UR12, URZ ;  /* 0x0000000c190672a5 */ /* 0x002fe4000f8e00ff */
[----:B------:R-:W-:Y:S02]  /*1ae0*/  UIMAD.WIDE.U32 UR4, UR28, UR15, URZ ;  /* 0x0000000f1c0472a5 */ /* 0x000fe4000f8e00ff */
[----:B--2---:R-:W-:Y:S02]  /*1af0*/  UISETP.NE.AND UP1, UPT, UR8, 0x1, UPT ;  /* 0x000000010800788c */ /* 0x004fe4000bf25270 */
[----:B------:R-:W-:Y:S01]  /*1b00*/  UISETP.NE.AND UP0, UPT, UR14, 0x1, UPT ;  /* 0x000000010e00788c */ /* 0x000fe2000bf05270 */
[----:B------:R-:W-:-:S02]  /*1b10*/  UMOV UR6, UR7 ;  /* 0x0000000700067c82 */ /* 0x000fc40008000000 */
[----:B------:R-:W-:Y:S01]  /*1b20*/  UMOV UR4, UR5 ;  /* 0x0000000500047c82 */ /* 0x000fe20008000000 */
[----:B------:R-:W-:Y:S02]  /*1b30*/  USHF.R.U32.HI UR13, URZ, UR13, UR6 ;  /* 0x0000000dff0d7299 */ /* 0x000fe40008011606 */
[----:B---3--:R-:W-:Y:S02]  /*1b40*/  USHF.R.U32.HI UR4, URZ, UR9, UR4 ;  /* 0x00000009ff047299 */ /* 0x008fe40008011604 */
[----:B------:R-:W-:Y:S02]  /*1b50*/  USEL UR5, UR25, UR13, !UP1 ;  /* 0x0000000d19057287 */ /* 0x000fe4000c800000 */
[----:B------:R-:W-:-:S04]  /*1b60*/  USEL UR4, UR28, UR4, !UP0 ;  /* 0x000000041c047287 */ /* 0x000fc8000c000000 */
[----:B------:R-:W-:Y:S02]  /*1b70*/  UIADD3 UR6, UPT, UPT, UR5, -UR4, URZ ;  /* 0x8000000405067290 */ /* 0x000fe4000fffe0ff */
[----:B------:R-:W-:Y:S02]  /*1b80*/  UIADD3 UR4, UPT, UPT, -UR5, UR4, URZ ;  /* 0x0000000405047290 */ /* 0x000fe4000fffe1ff */
[----:B------:R-:W-:Y:S02]  /*1b90*/  UIMAD UR28, UR6, UR14, UR28 ;  /* 0x0000000e061c72a4 */ /* 0x000fe4000f8e021c */
[----:B------:R-:W-:-:S12]  /*1ba0*/  UIMAD UR25, UR4, UR8, UR25 ;  /* 0x00000008041972a4 */ /* 0x000fd8000f8e0219 */
.L_x_19:
[----:B------:R-:W-:-:S09]  /*1bb0*/  UISETP.EQ.U32.AND UP0, UPT, UR32, 0x1, UPT ;  /* 0x000000012000788c */ /* 0x000fd2000bf02070 */
[----:B------:R-:W-:Y:S05]  /*1bc0*/  BRA.U !UP0, `(.L_x_20) ;  /* 0x00000001080c7547 */ /* 0x000fea000b800000 */
[----:B------:R-:W-:Y:S01]  /*1bd0*/  UCGABAR_WAIT ;  /* 0x0000000000007dc7 */ /* 0x000fe20008000000 */
[----:B------:R-:W-:Y:S01]  /*1be0*/  CCTL.IVALL ;  /* 0x00000000ff00798f */ /* 0x000fe20002000000 */
[----:B------:R-:W-:Y:S05]  /*1bf0*/  BRA `(.L_x_21) ;  /* 0x0000000000047947 */ /* 0x000fea0003800000 */
.L_x_20:
[----:B------:R-:W-:Y:S06]  /*1c00*/  BAR.SYNC.DEFER_BLOCKING 0x0 ;  /* 0x0000000000007b1d */ /* 0x000fec0000010000 */
.L_x_21:
[----:B------:R-:W-:Y:S05]  /*1c10*/  BRA.U UP5, `(.L_x_22) ;  /* 0x0000001905387547 */ /* 0x000fea000b800000 */
[----:B------:R-:W1:Y:S01]  /*1c20*/  LDCU UR6, c[0x0][0x38c] ;  /* 0x00007180ff0677ac */ /* 0x000e620008000800 */
[----:B------:R-:W-:Y:S01]  /*1c30*/  PLOP3.LUT P2, PT, PT, PT, UP3, 0x80, 0x8 ;  /* 0x000000000008781c */ /* 0x000fe20003f4f038 */
[----:B------:R-:W-:Y:S01]  /*1c40*/  IMAD.MOV.U32 R12, RZ, RZ, 0x1 ;  /* 0x00000001ff0c7424 */ /* 0x000fe200078e00ff */
[----:B------:R-:W-:Y:S02]  /*1c50*/  ISETP.NE.AND P3, PT, R5, RZ, P4 ;  /* 0x000000ff0500720c */ /* 0x000fe40002765270 */
[----:B------:R-:W-:Y:S02]  /*1c60*/  CS2R R10, SRZ ;  /* 0x00000000000a7805 */ /* 0x000fe4000001ff00 */
[----:B------:R-:W-:Y:S01]  /*1c70*/  PLOP3.LUT P2, PT, P2, PT, PT, 0x8, 0x80 ;  /* 0x000000000080781c */ /* 0x000fe2000174e170 */
[----:B------:R-:W-:Y:S01]  /*1c80*/  IMAD.MOV.U32 R9, RZ, RZ, RZ ;  /* 0x000000ffff097224 */ /* 0x000fe200078e00ff */
[----:B------:R-:W2:Y:S01]  /*1c90*/  LDCU UR70, c[0x0][0x370] ;  /* 0x00006e00ff4677ac */ /* 0x000ea20008000800 */
[----:B------:R-:W-:Y:S01]  /*1ca0*/  IMAD.MOV.U32 R8, RZ, RZ, 0x1 ;  /* 0x00000001ff087424 */ /* 0x000fe200078e00ff */
[----:B------:R-:W3:Y:S01]  /*1cb0*/  LDCU.64 UR54, c[0x0][0x348] ;  /* 0x00006900ff3677ac */ /* 0x000ee20008000a00 */
[----:B------:R-:W-:-:S02]  /*1cc0*/  ULEA UR75, UR30, UR75, 0x1 ;  /* 0x0000004b1e4b7291 */ /* 0x000fc4000f8e08ff */
[----:B------:R-:W-:Y:S02]  /*1cd0*/  ULEA UR74, UR30, UR74, 0x2 ;  /* 0x0000004a1e4a7291 */ /* 0x000fe4000f8e10ff */
[----:B-1----:R-:W-:Y:S02]  /*1ce0*/  UIADD3 UR5, UPT, UPT, UR6, 0xff, URZ ;  /* 0x000000ff06057890 */ /* 0x002fe4000fffe0ff */
[----:B------:R-:W-:Y:S02]  /*1cf0*/  UIADD3 UR77, UPT, UPT, UR6, 0x1fe, URZ ;  /* 0x000001fe064d7890 */ /* 0x000fe4000fffe0ff */
[----:B------:R-:W-:Y:S01]  /*1d00*/  USHF.R.S32.HI UR4, URZ, 0x1f, UR5 ;  /* 0x0000001fff047899 */ /* 0x000fe20008011405 */
[----:B------:R-:W1:Y:S03]  /*1d10*/  LDCU UR69, c[0x0][0x374] ;  /* 0x00006e80ff4577ac */ /* 0x000e660008000800 */
[----:B------:R-:W-:Y:S01]  /*1d20*/  ULEA.HI UR4, UR4, UR5, URZ, 0x8 ;  /* 0x0000000504047291 */ /* 0x000fe2000f8f40ff */
[----:B------:R-:W-:-:S03]  /*1d30*/  UMOV UR29, URZ ;  /* 0x000000ff001d7c82 */ /* 0x000fc60008000000 */
[----:B------:R-:W-:Y:S02]  /*1d40*/  USHF.R.S32.HI UR72, URZ, 0x8, UR4 ;  /* 0x00000008ff487899 */ /* 0x000fe40008011404 */
[----:B------:R-:W-:Y:S02]  /*1d50*/  UIADD3 UR4, UPT, UPT, UR6, -0x1, URZ ;  /* 0xffffffff06047890 */ /* 0x000fe4000fffe0ff */
[----:B------:R-:W-:Y:S02]  /*1d60*/  UISETP.LT.U32.AND UP0, UPT, UR72, 0x4, UPT ;  /* 0x000000044800788c */ /* 0x000fe4000bf01070 */
[----:B------:R-:W-:Y:S02]  /*1d70*/  UISETP.GE.U32.AND UP1, UPT, UR4, -0x1ff, UPT ;  /* 0xfffffe010400788c */ /* 0x000fe4000bf26070 */
[----:B------:R-:W-:Y:S02]  /*1d80*/  USEL UR71, UR72, 0x4, UP0 ;  /* 0x0000000448477887 */ /* 0x000fe40008000000 */
[----:B------:R-:W-:-:S02]  /*1d90*/  UISETP.NE.AND UP0, UPT, UR19, URZ, UPT ;  /* 0x000000ff1300728c */ /* 0x000fc4000bf05270 */
[----:B------:R-:W-:Y:S02]  /*1da0*/  UIADD3 UR4, UPT, UPT, UR71, -0x1, URZ ;  /* 0xffffffff47047890 */ /* 0x000fe4000fffe0ff */
[----:B------:R-:W-:Y:S02]  /*1db0*/  USEL UR61, UR61, 0x2, UP0 ;  /* 0x000000023d3d7887 */ /* 0x000fe40008000000 */
[----:B------:R-:W-:Y:S02]  /*1dc0*/  UIADD3 UR76, UPT, UPT, UR72, -UR71, URZ ;  /* 0x80000047484c7290 */ /* 0x000fe4000fffe0ff */
[----:B------:R-:W-:-:S04]  /*1dd0*/  @UP1 UIADD3 UR4, UPT, UPT, UR71, URZ, URZ ;  /* 0x000000ff47041290 */ /* 0x000fc8000fffe0ff */
[----:B------:R-:W-:Y:S02]  /*1de0*/  UIADD3 UR66, UPT, UPT, UR4, 0x1, URZ ;  /* 0x0000000104427890 */ /* 0x000fe4000fffe0ff */
[----:B-123--:R-:W-:-:S12]  /*1df0*/  UIADD3 UR73, UPT, UPT, -UR4, URZ, URZ ;  /* 0x000000ff04497290 */ /* 0x00efd8000fffe1ff */
.L_x_46:
[----:B------:R-:W-:-:S13]  /*1e00*/  R2UR UR4, R92 ;  /* 0x000000005c0472ca */ /* 0x000fda00000e0000 */
[----:B------:R-:W-:Y:S01]  /*1e10*/  UISETP.NE.AND UP0, UPT, UR4, URZ, UPT ;  /* 0x000000ff0400728c */ /* 0x000fe2000bf05270 */
[----:B-1----:R-:W1:Y:S02]  /*1e20*/  S2UR UR4, SR_CgaCtaId ;  /* 0x00000000000479c3 */ /* 0x002e640000008800 */
[----:B-1----:R-:W-:-:S06]  /*1e30*/  MOV R92, UR4 ;  /* 0x00000004005c7c02 */ /* 0x002fcc0008000f00 */
[----:B---3--:R-:W-:Y:S05]  /*1e40*/  BRA.U UP0, `(.L_x_23) ;  /* 0x0000000100347547 */ /* 0x008fea000b800000 */
[----:B------:R-:W1:Y:S01]  /*1e50*/  S2R R0, SR_CgaCtaId ;  /* 0x0000000000007919 */ /* 0x000e620000008800 */
[----:B------:R-:W-:Y:S02]  /*1e60*/  MOV R3, 0x400 ;  /* 0x0000040000037802 */ /* 0x000fe40000000f00 */
[----:B------:R-:W-:Y:S02]  /*1e70*/  SHF.L.U32 R2, R8, 0x1f, RZ ;  /* 0x0000001f08027819 */ /* 0x000fe400000006ff */
[----:B-1----:R-:W-:-:S05]  /*1e80*/  LEA R0, R0, R3, 0x18 ;  /* 0x0000000300007211 */ /* 0x002fca00078ec0ff */
[----:B------:R-:W-:-:S04]  /*1e90*/  IMAD R3, R9, 0x8, R0 ;  /* 0x0000000809037824 */ /* 0x000fc800078e0200 */
[----:B------:R-:W1:Y:S02]  /*1ea0*/  SYNCS.PHASECHK.TRANS64.TRYWAIT P0, [R3+URZ+0xd0], R2 ;  /* 0x0000d002030075a7 */ /* 0x000e6400080011ff */
[----:B-1----:R-:W-:Y:S05]  /*1eb0*/  @!P0 BRA `(.L_x_24) ;  /* 0x00000078008c8947 */ /* 0x002fea0003800000 */
.L_x_137:
[----:B------:R-:W-:Y:S01]  /*1ec0*/  VIADD R9, R9, 0x1 ;  /* 0x0000000109097836 */ /* 0x000fe20000000000 */
[----:B------:R1:W-:Y:S04]  /*1ed0*/  SYNCS.ARRIVE.TRANS64.A1T0 RZ, [R3+URZ+0xc0], RZ ;  /* 0x0000c0ff03ff79a7 */ /* 0x0003e800081000ff */
[----:B------:R-:W-:-:S04]  /*1ee0*/  ISETP.NE.AND P0, PT, R9, 0x2, PT ;  /* 0x000000020900780c */ /* 0x000fc80003f05270 */
[----:B------:R-:W-:Y:S02]  /*1ef0*/  SEL R9, R9, RZ, P0 ;  /* 0x000000ff09097207 */ /* 0x000fe40000000000 */
[----:B-1----:R-:W-:-:S04]  /*1f00*/  SEL R3, RZ, 0x1, P0 ;  /* 0x00000001ff037807 */ /* 0x002fc80000000000 */
[----:B------:R-:W-:Y:S02]  /*1f10*/  LOP3.LUT R8, R8, R3, RZ, 0x3c, !PT ;  /* 0x0000000308087212 */ /* 0x000fe400078e3cff */
.L_x_23:
[----:B------:R-:W-:Y:S01]  /*1f20*/  R2UR UR4, R92 ;  /* 0x000000005c0472ca */ /* 0x000fe200000e0000 */
[----:B------:R-:W-:Y:S01]  /*1f30*/  UMOV UR7, 0x400 ;  /* 0x0000040000077882 */ /* 0x000fe20000000000 */
[----:B------:R-:W1:Y:S01]  /*1f40*/  S2UR UR5, SR_CTAID.X ;  /* 0x00000000000579c3 */ /* 0x000e620000002500 */
[----:B------:R-:W-:Y:S01]  /*1f50*/  SHF.L.U32 R0, R12, 0x1f, RZ ;  /* 0x0000001f0c007819 */ /* 0x000fe200000006ff */
[----:B------:R-:W-:Y:S02]  /*1f60*/  UISETP.GE.U32.AND UP0, UPT, UR77, 0x1ff, UPT ;  /* 0x000001ff4d00788c */ /* 0x000fe4000bf06070 */
[----:B------:R-:W-:Y:S02]  /*1f70*/  ULEA UR35, UR28, UR75, 0x2 ;  /* 0x0000004b1c237291 */ /* 0x000fe4000f8e10ff */
[----:B------:R-:W-:Y:S02]  /*1f80*/  ULEA.HI UR12, UR28, UR28, URZ, 0x1 ;  /* 0x0000001c1c0c7291 */ /* 0x000fe4000f8f08ff */
[----:B------:R-:W-:-:S02]  /*1f90*/  USHF.L.U32 UR35, UR35, 0x4, URZ ;  /* 0x0000000423237899 */ /* 0x000fc400080006ff */
[----:B------:R-:W-:Y:S02]  /*1fa0*/  USHF.R.S32.HI UR12, URZ, 0x1, UR12 ;  /* 0x00000001ff0c7899 */ /* 0x000fe4000801140c */
[----:B------:R-:W-:Y:S01]  /*1fb0*/  ULEA UR7, UR4, UR7, 0x18 ;  /* 0x0000000704077291 */ /* 0x000fe2000f8ec0ff */
[----:B------:R-:W-:-:S03]  /*1fc0*/  UMOV UR6, URZ ;  /* 0x000000ff00067c82 */ /* 0x000fc60008000000 */
[----:B------:R-:W-:-:S09]  /*1fd0*/  ULEA UR4, UR29, UR7, 0x3 ;  /* 0x000000071d047291 */ /* 0x000fd2000f8e18ff */
[----:B------:R2:W3:Y:S01]  /*1fe0*/  SYNCS.PHASECHK.TRANS64.TRYWAIT P1, [UR4+0x20], R0 ;  /* 0x00002000ff0075a7 */ /* 0x0004e20008021104 */
[----:B------:R-:W-:-:S04]  /*1ff0*/  ULEA.HI UR4, UR25, UR25, URZ, 0x1 ;  /* 0x0000001919047291 */ /* 0x000fc8000f8f08ff */
[----:B------:R-:W-:Y:S02]  /*2000*/  USHF.L.U32 UR51, UR4, 0x7, URZ ;  /* 0x0000000704337899 */ /* 0x000fe400080006ff */
[----:B------:R-:W-:Y:S02]  /*2010*/  ULOP3.LUT UR20, UR4, 0xfffffffe, URZ, 0xc0, !UPT ;  /* 0xfffffffe04147892 */ /* 0x000fe4000f8ec0ff */
[----:B------:R-:W-:Y:S02]  /*2020*/  ULOP3.LUT UR51, UR51, 0xffffff00, URZ, 0xc0, !UPT ;  /* 0xffffff0033337892 */ /* 0x000fe4000f8ec0ff */
[----:B-1----:R-:W-:Y:S02]  /*2030*/  ULOP3.LUT UR20, UR20, 0x1, UR5, 0xf8, !UPT ;  /* 0x0000000114147892 */ /* 0x002fe4000f8ef805 */
[----:B------:R-:W-:Y:S01]  /*2040*/  ULEA UR51, UR74, UR51, 0x5 ;  /* 0x000000334a337291 */ /* 0x000fe2000f8e28ff */
[----:B------:R-:W-:Y:S11]  /*2050*/  BRA.U !UP0, `(.L_x_25) ;  /* 0x0000000508647547 */ /* 0x000ff6000b800000 */
[----:B------:R-:W-:Y:S01]  /*2060*/  UMOV UR38, UR73 ;  /* 0x0000004900267c82 */ /* 0x000fe20008000000 */
[----:B------:R-:W-:Y:S01]  /*2070*/  UMOV UR4, UR29 ;  /* 0x0000001d00047c82 */ /* 0x000fe20008000000 */
[----:B------:R-:W-:Y:S01]  /*2080*/  UMOV UR42, 0x80 ;  /* 0x00000080002a7882 */ /* 0x000fe20000000000 */
[----:B------:R-:W-:Y:S01]  /*2090*/  UMOV UR19, UR65 ;  /* 0x0000004100137c82 */ /* 0x000fe20008000000 */
[----:B------:R-:W-:-:S05]  /*20a0*/  UMOV UR11, UR64 ;  /* 0x00000040000b7c82 */ /* 0x000fca0008000000 */
.L_x_33:
[----:B------:R-:W-:Y:S01]  /*20b0*/  ULEA UR6, UR4, UR7, 0x3 ;  /* 0x0000000704067291 */ /* 0x000fe2000f8e18ff */
[----:B---3--:R-:W-:Y:S01]  /*20c0*/  @P4 MOV R2, 0x15000 ;  /* 0x0001500000024802 */ /* 0x008fe20000000f00 */
[----:B-123--:R-:W-:Y:S10]  /*20d0*/  @P1 BRA `(.L_x_26) ;  /* 0x00000000000c1947 */ /* 0x00eff40003800000 */
[----:B------:R-:W-:-:S04]  /*20e0*/  SHF.L.U32 R3, R12, 0x1f, RZ ;  /* 0x0000001f0c037819 */ /* 0x000fc800000006ff */
[----:B------:R-:W1:Y:S02]  /*20f0*/  SYNCS.PHASECHK.TRANS64.TRYWAIT P0, [UR6+0x20], R3 ;  /* 0x00002003ff0075a7 */ /* 0x000e640008001106 */
[----:B-1----:R-:W-:Y:S05]  /*2100*/  @!P0 BRA `(.L_x_27) ;  /* 0x00000078000c8947 */ /* 0x002fea0003800000 */
.L_x_26:
[----:B------:R3:W-:Y:S01]  /*2110*/  @P4 SYNCS.ARRIVE.TRANS64 RZ, [UR6], R2 ;  /* 0x00000002ffff49a7 */ /* 0x0007e20008000006 */
[----:B------:R-:W-:Y:S02]  /*2120*/  ULOP3.LUT UR5, UR61, 0x2, URZ, 0xfc, !UPT ;  /* 0x000000023d057892 */ /* 0x000fe4000f8efcff */
[----:B------:R-:W-:Y:S02]  /*2130*/  UIADD3 UR38, UPT, UPT, UR38, 0x1, URZ ;  /* 0x0000000126267890 */ /* 0x000fe4000fffe0ff */
[----:B------:R-:W-:Y:S02]  /*2140*/  UISETP.NE.AND UP0, UPT, UR5, 0x2, UPT ;  /* 0x000000020500788c */ /* 0x000fe4000bf05270 */
[----:B------:R-:W-:-:S07]  /*2150*/  UISETP.NE.AND UP4, UPT, UR38, 0x1, UPT ;  /* 0x000000012600788c */ /* 0x000fce000bf85270 */
[----:B------:R-:W-:Y:S05]  /*2160*/  BRA.U UP0, `(.L_x_28) ;  /* 0x0000000100047547 */ /* 0x000fea000b800000 */
[----:B------:R-:W-:Y:S05]  /*2170*/  BPT.TRAP 0x1 ;  /* 0x000000040000795c */ /* 0x000fea0000300000 */
.L_x_28:
[----:B------:R-:W-:Y:S04]  /*2180*/  BSSY.RECONVERGENT B0, `(.L_x_29) ;  /* 0x0000003000007945 */ /* 0x000fe80003800200 */
[----:B------:R-:W-:Y:S05]  /*2190*/  @!P3 BRA `(.L_x_30) ;  /* 0x000000000004b947 */ /* 0x000fea0003800000 */
[----:B------:R-:W-:Y:S05]  /*21a0*/  BPT.TRAP 0x1 ;  /* 0x000000040000795c */ /* 0x000fea0000300000 */
.L_x_30:
[----:B------:R-:W-:Y:S05]  /*21b0*/  BSYNC.RECONVERGENT B0 ;  /* 0x0000000000007941 */ /* 0x000fea0003800200 */
.L_x_29:
[----:B------:R-:W-:Y:S01]  /*21c0*/  UIADD3 UR5, UPT, UPT, UR4, 0x1, URZ ;  /* 0x0000000104057890 */ /* 0x000fe2000fffe0ff */
[----:B------:R-:W-:Y:S01]  /*21d0*/  BSSY.RECONVERGENT B0, `(.L_x_31) ;  /* 0x000003b000007945 */ /* 0x000fe20003800200 */
[----:B------:R-:W-:Y:S02]  /*21e0*/  ELECT P0, URZ, PT ;  /* 0x0000000000ff782f */ /* 0x000fe40003800000 */
[----:B------:R-:W-:-:S04]  /*21f0*/  UISETP.NE.AND UP0, UPT, UR5, 0x4, UPT ;  /* 0x000000040500788c */ /* 0x000fc8000bf05270 */
[----:B------:R-:W-:Y:S02]  /*2200*/  USEL UR8, URZ, 0x1, UP0 ;  /* 0x00000001ff087887 */ /* 0x000fe40008000000 */
[----:B------:R-:W-:-:S04]  /*2210*/  USEL UR29, UR5, URZ, UP0 ;  /* 0x000000ff051d7287 */ /* 0x000fc80008000000 */
[----:B------:R-:W-:Y:S01]  /*2220*/  ULEA UR5, UR29, UR7, 0x3 ;  /* 0x000000071d057291 */ /* 0x000fe2000f8e18ff */
[----:B------:R-:W-:-:S04]  /*2230*/  LOP3.LUT R12, R12, UR8, RZ, 0x3c, !PT ;  /* 0x000000080c0c7c12 */ /* 0x000fc8000f8e3cff */
[----:B-12---:R-:W-:-:S04]  /*2240*/  SHF.L.U32 R0, R12, 0x1f, RZ ;  /* 0x0000001f0c007819 */ /* 0x006fc800000006ff */
[----:B------:R1:W2:Y:S01]  /*2250*/  SYNCS.PHASECHK.TRANS64.TRYWAIT P1, [UR5+0x20], R0 ;  /* 0x00002000ff0075a7 */ /* 0x0002a20008021105 */
[----:B------:R-:W-:Y:S05]  /*2260*/  @!P0 BRA `(.L_x_32) ;  /* 0x0000000000c48947 */ /* 0x000fea0003800000 */
[----:B------:R-:W-:Y:S02]  /*2270*/  ULEA UR40, UR4, UR58, 0xf ;  /* 0x0000003a04287291 */ /* 0x000fe4000f8e78ff */
[----:B------:R-:W-:Y:S02]  /*2280*/  ULEA UR24, UR4, UR57, 0xd ;  /* 0x0000003904187291 */ /* 0x000fe4000f8e68ff */
[----:B------:R-:W-:Y:S02]  /*2290*/  UIADD3 UR14, UP3, UPT, UR54, 0x80, URZ ;  /* 0x00000080360e7890 */ /* 0x000fe4000ff7e0ff */
[----:B------:R-:W-:Y:S02]  /*22a0*/  UIADD3 UR40, UPT, UPT, UR7, UR40, URZ ;  /* 0x0000002807287290 */ /* 0x000fe4000fffe0ff */
[----:B------:R-:W-:Y:S02]  /*22b0*/  USHF.L.U32 UR5, UR4, 0xa, URZ ;  /* 0x0000000a04057899 */ /* 0x000fe400080006ff */
[----:B------:R-:W-:-:S02]  /*22c0*/  UIADD3 UR8, UP2, UPT, UR54, 0x180, URZ ;  /* 0x0000018036087890 */ /* 0x000fc4000ff5e0ff */
[----:B------:R-:W-:Y:S02]  /*22d0*/  UIADD3 UR24, UPT, UPT, UR7, UR24, URZ ;  /* 0x0000001807187290 */ /* 0x000fe4000fffe0ff */
[----:B------:R-:W-:Y:S02]  /*22e0*/  UIADD3 UR50, UPT, UPT, UR42, -0x80, URZ ;  /* 0xffffff802a327890 */ /* 0x000fe4000fffe0ff */
[----:B------:R-:W-:Y:S02]  /*22f0*/  ULOP3.LUT UR49, UR6, 0xfefffff8, URZ, 0xc0, !UPT ;  /* 0xfefffff806317892 */ /* 0x000fe4000f8ec0ff */
[----:B------:R-:W-:Y:S02]  /*2300*/  UIADD3.X UR15, UPT, UPT, URZ, UR55, URZ, UP3, !UPT ;  /* 0x00000037ff0f7290 */ /* 0x000fe40009ffe4ff */
[----:B------:R-:W-:Y:S02]  /*2310*/  UIADD3 UR48, UPT, UPT, UR40, 0x6400, URZ ;  /* 0x0000640028307890 */ /* 0x000fe4000fffe0ff */
[----:B------:R-:W-:-:S02]  /*2320*/  UPRMT UR37, URZ, 0x5410, UR45 ;  /* 0x00005410ff257896 */ /* 0x000fc4000800002d */
[----:B------:R-:W-:Y:S02]  /*2330*/  ULOP3.LUT UR16, UR59, UR5, URZ, 0xfc, !UPT ;  /* 0x000000053b107292 */ /* 0x000fe4000f8efcff */
[----:B------:R-:W-:Y:S02]  /*2340*/  ULOP3.LUT UR13, UR5, UR60, URZ, 0xfc, !UPT ;  /* 0x0000003c050d7292 */ /* 0x000fe4000f8efcff */
[----:B------:R-:W-:Y:S02]  /*2350*/  UIADD3 UR40, UPT, UPT, UR40, 0xa400, URZ ;  /* 0x0000a40028287890 */ /* 0x000fe4000fffe0ff */
[----:B------:R-:W-:Y:S02]  /*2360*/  UIADD3.X UR9, UPT, UPT, URZ, UR55, URZ, UP2, !UPT ;  /* 0x00000037ff097290 */ /* 0x000fe400097fe4ff */
[----:B------:R-:W-:Y:S02]  /*2370*/  UIADD3 UR32, UPT, UPT, UR24, 0x26400, URZ ;  /* 0x0002640018207890 */ /* 0x000fe4000fffe0ff */
[----:B------:R-:W-:-:S02]  /*2380*/  UPRMT UR5, URZ, 0x5410, UR53 ;  /* 0x00005410ff057896 */ /* 0x000fc40008000035 */
[----:B------:R-:W-:Y:S01]  /*2390*/  UIADD3 UR24, UPT, UPT, UR24, 0x27400, URZ ;  /* 0x0002740018187890 */ /* 0x000fe2000fffe0ff */
[----:B------:R-:W-:Y:S01]  /*23a0*/  UMOV UR46, 0x0 ;  /* 0x00000000002e7882 */ /* 0x000fe20000000000 */
[----:B------:R-:W-:Y:S01]  /*23b0*/  UMOV UR47, 0x10000000 ;  /* 0x10000000002f7882 */ /* 0x000fe20000000000 */
[----:B------:R-:W-:Y:S01]  /*23c0*/  UIADD3 UR30, UP1, UPT, UR54, 0x280, URZ ;  /* 0x00000280361e7890 */ /* 0x000fe2000ff3e0ff */
[----:B------:R-:W-:Y:S01]  /*23d0*/  UTMALDG.3D.MULTICAST.2CTA [UR48], [UR14], UR37, desc[UR46] ;  /* 0x00002e300e0073b4 */ /* 0x000fe20008211825 */
[----:B------:R-:W-:Y:S01]  /*23e0*/  UMOV UR43, UR51 ;  /* 0x00000033002b7c82 */ /* 0x000fe20008000000 */
[----:B------:R-:W-:Y:S01]  /*23f0*/  UMOV UR44, UR52 ;  /* 0x00000034002c7c82 */ /* 0x000fe20008000000 */
[----:B------:R-:W-:Y:S01]  /*2400*/  UMOV UR41, UR49 ;  /* 0x0000003100297c82 */ /* 0x000fe20008000000 */
[----:B------:R-:W-:Y:S01]  /*2410*/  UIADD3 UR22, UP0, UPT, UR54, 0x380, URZ ;  /* 0x0000038036167890 */ /* 0x000fe2000ff1e0ff */
[----:B------:R-:W-:Y:S01]  /*2420*/  UMOV UR36, UR52 ;  /* 0x0000003400247c82 */ /* 0x000fe20008000000 */
[----:B------:R-:W-:Y:S01]  /*2430*/  UMOV UR33, UR49 ;  /* 0x0000003100217c82 */ /* 0x000fe20008000000 */
[----:B------:R-:W-:Y:S01]  /*2440*/  UMOV UR34, UR50 ;  /* 0x0000003200227c82 */ /* 0x000fe20008000000 */
[----:B------:R-:W-:Y:S01]  /*2450*/  UMOV UR26, UR42 ;  /* 0x0000002a001a7c82 */ /* 0x000fe20008000000 */
[----:B------:R-:W-:Y:S01]  /*2460*/  UMOV UR27, UR35 ;  /* 0x00000023001b7c82 */ /* 0x000fe20008000000 */
[----:B------:R-:W-:Y:S01]  /*2470*/  UMOV UR28, UR52 ;  /* 0x00000034001c7c82 */ /* 0x000fe20008000000 */
[----:B------:R-:W-:Y:S01]  /*2480*/  UMOV UR25, UR49 ;  /* 0x0000003100197c82 */ /* 0x000fe20008000000 */
[----:B------:R-:W-:Y:S01]  /*2490*/  UTMALDG.3D.MULTICAST.2CTA [UR40], [UR14], UR37, desc[UR46] ;  /* 0x00002e280e0073b4 */ /* 0x000fe20008211825 */
[----:B------:R-:W-:-:S02]  /*24a0*/  UIADD3.X UR31, UPT, UPT, URZ, UR55, URZ, UP1, !UPT ;  /* 0x00000037ff1f7290 */ /* 0x000fc40008ffe4ff */
[----:B------:R-:W-:Y:S02]  /*24b0*/  UIADD3 UR16, UPT, UPT, UR7, 0x2e400, UR16 ;  /* 0x0002e40007107890 */ /* 0x000fe4000fffe010 */
[----:B------:R-:W-:Y:S01]  /*24c0*/  UIADD3.X UR23, UPT, UPT, URZ, UR55, URZ, UP0, !UPT ;  /* 0x00000037ff177290 */ /* 0x000fe200087fe4ff */
[----:B------:R-:W-:Y:S01]  /*24d0*/  UMOV UR21, UR52 ;  /* 0x0000003400157c82 */ /* 0x000fe20008000000 */
[----:B------:R-:W-:Y:S01]  /*24e0*/  UTMALDG.3D.MULTICAST.2CTA [UR32], [UR8], UR5, desc[UR46] ;  /* 0x00002e20080073b4 */ /* 0x000fe20008211805 */
[----:B------:R-:W-:Y:S01]  /*24f0*/  UMOV UR17, UR49 ;  /* 0x0000003100117c82 */ /* 0x000fe20008000000 */
[----:B------:R4:W-:Y:S03]  /*2500*/  UTMALDG.3D.MULTICAST.2CTA [UR24], [UR8], UR5, desc[UR46] ;  /* 0x00002e18080073b4 */ /* 0x0009e60008211805 */
[----:B------:R1:W-:Y:S01]  /*2510*/  UTMALDG.4D.MULTICAST.2CTA [UR16], [UR30], UR37, desc[UR46] ;  /* 0x00002e101e0073b4 */ /* 0x0003e20008219825 */
[----:B----4-:R-:W-:-:S02]  /*2520*/  UIADD3 UR8, UPT, UPT, UR7, 0x2f400, UR13 ;  /* 0x0002f40007087890 */ /* 0x010fc4000fffe00d */
[----:B------:R-:W-:Y:S01]  /*2530*/  UPRMT UR5, URZ, 0x5410, UR56 ;  /* 0x00005410ff057896 */ /* 0x000fe20008000038 */
[----:B------:R-:W-:Y:S01]  /*2540*/  UMOV UR13, UR52 ;  /* 0x00000034000d7c82 */ /* 0x000fe20008000000 */
[----:B------:R-:W-:-:S07]  /*2550*/  UMOV UR9, UR49 ;  /* 0x0000003100097c82 */ /* 0x000fce0008000000 */
[----:B------:R1:W-:Y:S02]  /*2560*/  UTMALDG.4D.MULTICAST.2CTA [UR8], [UR22], UR5, desc[UR46] ;  /* 0x00002e08160073b4 */ /* 0x0003e40008219805 */
[----:B-1----:R-:W-:Y:S01]  /*2570*/  NOP ;  /* 0x0000000000007918 */ /* 0x002fe20000000000 */
.L_x_32:
[----:B------:R-:W-:Y:S05]  /*2580*/  BSYNC.RECONVERGENT B0 ;  /* 0x0000000000007941 */ /* 0x000fea0003800200 */
.L_x_31:
[----:B------:R-:W-:Y:S02]  /*2590*/  UIADD3 UR42, UPT, UPT, UR42, 0x100, URZ ;  /* 0x000001002a2a7890 */ /* 0x000fe4000fffe0ff */
[----:B------:R-:W-:Y:S02]  /*25a0*/  UIADD3 UR11, UPT, UPT, UR11, 0x2, URZ ;  /* 0x000000020b0b7890 */ /* 0x000fe4000fffe0ff */
[----:B------:R-:W-:Y:S01]  /*25b0*/  UIADD3 UR19, UPT, UPT, UR19, 0x2, URZ ;  /* 0x0000000213137890 */ /* 0x000fe2000fffe0ff */
[----:B------:R-:W-:Y:S01]  /*25c0*/  UMOV UR4, UR29 ;  /* 0x0000001d00047c82 */ /* 0x000fe20008000000 */
[----:B------:R-:W-:Y:S01]  /*25d0*/  UMOV UR6, UR66 ;  /* 0x0000004200067c82 */ /* 0x000fe20008000000 */
[----:B------:R-:W-:Y:S09]  /*25e0*/  BRA.U UP4, `(.L_x_33) ;  /* 0xfffffff904b07547 */ /* 0x000ff2000b83ffff */
.L_x_25:
[----:B------:R-:W-:Y:S01]  /*25f0*/  ULEA UR4, UR29, UR7, 0x3 ;  /* 0x000000071d047291 */ /* 0x000fe2000f8e18ff */
[----:B-12---:R-:W-:Y:S01]  /*2600*/  SHF.L.U32 R0, R12, 0x1f, RZ ;  /* 0x0000001f0c007819 */ /* 0x006fe200000006ff */
[----:B------:R-:W-:Y:S01]  /*2610*/  @!P2 SYNCS.ARRIVE.TRANS64.A1T0 RZ, [UR7+0x78], RZ ;  /* 0x000078ffffffa9a7 */ /* 0x000fe20008100007 */
[----:B------:R-:W-:-:S06]  /*2620*/  UISETP.GT.AND UP0, UPT, UR72, UR71, UPT ;  /* 0x000000474800728c */ /* 0x000fcc000bf04270 */
[----:B---3--:R1:W2:Y:S03]  /*2630*/  SYNCS.PHASECHK.TRANS64.TRYWAIT P1, [UR4+0x20], R0 ;  /* 0x00002000ff0075a7 */ /* 0x0082a60008021104 */
[----:B------:R-:W-:Y:S05]  /*2640*/  BRA.U !UP0, `(.L_x_34) ;  /* 0x0000000508547547 */ /* 0x000fea000b800000 */
[----:B------:R-:W-:Y:S01]  /*2650*/  UIADD3 UR15, UPT, UPT, UR76, UR6, URZ ;  /* 0x000000064c0f7290 */ /* 0x000fe2000fffe0ff */
[----:B------:R-:W-:-:S11]  /*2660*/  UMOV UR5, UR29 ;  /* 0x0000001d00057c82 */ /* 0x000fd60008000000 */
.L_x_42:
[----:B------:R-:W-:Y:S01]  /*2670*/  ULEA UR14, UR5, UR7, 0x3 ;  /* 0x00000007050e7291 */ /* 0x000fe2000f8e18ff */
[----:B--2---:R-:W-:Y:S01]  /*2680*/  @P4 MOV R2, 0x15000 ;  /* 0x0001500000024802 */ /* 0x004fe20000000f00 */
[----:B--23--:R-:W-:Y:S10]  /*2690*/  @P1 BRA `(.L_x_35) ;  /* 0x00000000000c1947 */ /* 0x00cff40003800000 */
[----:B------:R-:W-:-:S04]  /*26a0*/  SHF.L.U32 R3, R12, 0x1f, RZ ;  /* 0x0000001f0c037819 */ /* 0x000fc800000006ff */
[----:B------:R-:W2:Y:S02]  /*26b0*/  SYNCS.PHASECHK.TRANS64.TRYWAIT P0, [UR14+0x20], R3 ;  /* 0x00002003ff0075a7 */ /* 0x000ea4000800110e */
[----:B--2---:R-:W-:Y:S05]  /*26c0*/  @!P0 BRA `(.L_x_36) ;  /* 0x0000007000b48947 */ /* 0x004fea0003800000 */
.L_x_35:
[----:B------:R2:W-:Y:S01]  /*26d0*/  @P4 SYNCS.ARRIVE.TRANS64 RZ, [UR14], R2 ;  /* 0x00000002ffff49a7 */ /* 0x0005e2000800000e */
[----:B------:R-:W-:-:S04]  /*26e0*/  ULOP3.LUT UR4, UR61, 0x2, URZ, 0xfc, !UPT ;  /* 0x000000023d047892 */ /* 0x000fc8000f8efcff */
[----:B------:R-:W-:-:S09]  /*26f0*/  UISETP.NE.AND UP0, UPT, UR4, 0x2, UPT ;  /* 0x000000020400788c */ /* 0x000fd2000bf05270 */
[----:B------:R-:W-:Y:S05]  /*2700*/  BRA.U UP0, `(.L_x_37) ;  /* 0x0000000100047547 */ /* 0x000fea000b800000 */
[----:B------:R-:W-:Y:S05]  /*2710*/  BPT.TRAP 0x1 ;  /* 0x000000040000795c */ /* 0x000fea0000300000 */
.L_x_37:
[----:B------:R-:W-:Y:S04]  /*2720*/  BSSY.RECONVERGENT B0, `(.L_x_38) ;  /* 0x0000003000007945 */ /* 0x000fe80003800200 */
[----:B------:R-:W-:Y:S05]  /*2730*/  @!P3 BRA `(.L_x_39) ;  /* 0x000000000004b947 */ /* 0x000fea0003800000 */
[----:B------:R-:W-:Y:S05]  /*2740*/  BPT.TRAP 0x1 ;  /* 0x000000040000795c */ /* 0x000fea0000300000 */
.L_x_39:
[----:B------:R-:W-:Y:S05]  /*2750*/  BSYNC.RECONVERGENT B0 ;  /* 0x0000000000007941 */ /* 0x000fea0003800200 */
.L_x_38:
        /* <DEDUP_REMOVED lines=8> */
[----:B-1----:R-:W-:-:S04]  /*27e0*/  SHF.L.U32 R0, R12, 0x1f, RZ ;  /* 0x0000001f0c007819 */ /* 0x002fc800000006ff */
[----:B------:R1:W3:Y:S01]  /*27f0*/  SYNCS.PHASECHK.TRANS64.TRYWAIT P1, [UR4+0x20], R0 ;  /* 0x00002000ff0075a7 */ /* 0x0002e20008021104 */
[----:B------:R-:W-:Y:S05]  /*2800*/  @!P0 BRA `(.L_x_41) ;  /* 0x0000000000d08947 */ /* 0x000fea0003800000 */
[----:B------:R-:W-:Y:S02]  /*2810*/  ULEA UR40, UR5, UR58, 0xf ;  /* 0x0000003a05287291 */ /* 0x000fe4000f8e78ff */
[----:B------:R-:W-:Y:S02]  /*2820*/  UIADD3 UR8, UP3, UPT, UR54, 0x80, URZ ;  /* 0x0000008036087890 */ /* 0x000fe4000ff7e0ff */
[----:B------:R-:W-:Y:S02]  /*2830*/  ULEA UR24, UR5, UR57, 0xd ;  /* 0x0000003905187291 */ /* 0x000fe4000f8e68ff */
[----:B------:R-:W-:Y:S02]  /*2840*/  UIADD3 UR40, UPT, UPT, UR7, UR40, URZ ;  /* 0x0000002807287290 */ /* 0x000fe4000fffe0ff */
[----:B------:R-:W-:Y:S02]  /*2850*/  USHF.L.U32 UR50, UR6, 0x8, URZ ;  /* 0x0000000806327899 */ /* 0x000fe400080006ff */
[----:B------:R-:W-:-:S02]  /*2860*/  UIADD3 UR22, UP2, UPT, UR54, 0x180, URZ ;  /* 0x0000018036167890 */ /* 0x000fc4000ff5e0ff */
[----:B------:R-:W-:Y:S02]  /*2870*/  ULOP3.LUT UR49, UR14, 0xfefffff8, URZ, 0xc0, !UPT ;  /* 0xfefffff80e317892 */ /* 0x000fe4000f8ec0ff */
[----:B------:R-:W-:Y:S02]  /*2880*/  UIADD3.X UR9, UPT, UPT, URZ, UR55, URZ, UP3, !UPT ;  /* 0x00000037ff097290 */ /* 0x000fe40009ffe4ff */
[----:B------:R-:W-:Y:S02]  /*2890*/  UIADD3 UR24, UPT, UPT, UR7, UR24, URZ ;  /* 0x0000001807187290 */ /* 0x000fe4000fffe0ff */
[----:B------:R-:W-:Y:S02]  /*28a0*/  UIADD3 UR48, UPT, UPT, UR40, 0x6400, URZ ;  /* 0x0000640028307890 */ /* 0x000fe4000fffe0ff */
[----:B------:R-:W-:Y:S02]  /*28b0*/  UPRMT UR13, URZ, 0x5410, UR45 ;  /* 0x00005410ff0d7896 */ /* 0x000fe4000800002d */
[----:B------:R-:W-:-:S02]  /*28c0*/  UIADD3 UR42, UPT, UPT, UR50, 0x80, URZ ;  /* 0x00000080322a7890 */ /* 0x000fc4000fffe0ff */
[----:B------:R-:W-:Y:S02]  /*28d0*/  UIADD3 UR40, UPT, UPT, UR40, 0xa400, URZ ;  /* 0x0000a40028287890 */ /* 0x000fe4000fffe0ff */
[----:B------:R-:W-:Y:S02]  /*28e0*/  USHF.L.U32 UR11, UR5, 0xa, URZ ;  /* 0x0000000a050b7899 */ /* 0x000fe400080006ff */
[----:B------:R-:W-:Y:S02]  /*28f0*/  UIADD3.X UR23, UPT, UPT, URZ, UR55, URZ, UP2, !UPT ;  /* 0x00000037ff177290 */ /* 0x000fe400097fe4ff */
[----:B------:R-:W-:Y:S02]  /*2900*/  UIADD3 UR32, UPT, UPT, UR24, 0x26400, URZ ;  /* 0x0002640018207890 */ /* 0x000fe4000fffe0ff */
[----:B------:R-:W-:Y:S02]  /*2910*/  UPRMT UR4, URZ, 0x5410, UR53 ;  /* 0x00005410ff047896 */ /* 0x000fe40008000035 */
[----:B------:R-:W-:Y:S01]  /*2920*/  UIADD3 UR24, UPT, UPT, UR24, 0x27400, URZ ;  /* 0x0002740018187890 */ /* 0x000fe2000fffe0ff */
[----:B------:R-:W-:Y:S01]  /*2930*/  UMOV UR62, 0x0 ;  /* 0x00000000003e7882 */ /* 0x000fe20000000000 */
[----:B------:R-:W-:Y:S01]  /*2940*/  UMOV UR63, 0x10000000 ;  /* 0x10000000003f7882 */ /* 0x000fe20000000000 */
[----:B------:R-:W-:Y:S01]  /*2950*/  UIADD3 UR30, UP1, UPT, UR54, 0x280, URZ ;  /* 0x00000280361e7890 */ /* 0x000fe2000ff3e0ff */
[----:B------:R-:W-:Y:S01]  /*2960*/  UTMALDG.3D.MULTICAST.2CTA [UR48], [UR8], UR13, desc[UR62] ;  /* 0x00003e30080073b4 */ /* 0x000fe2000821180d */
[----:B------:R-:W-:Y:S01]  /*2970*/  UMOV UR43, UR51 ;  /* 0x00000033002b7c82 */ /* 0x000fe20008000000 */
[----:B------:R-:W-:Y:S01]  /*2980*/  UMOV UR44, UR52 ;  /* 0x00000034002c7c82 */ /* 0x000fe20008000000 */
[----:B------:R-:W-:Y:S01]  /*2990*/  ULOP3.LUT UR16, UR59, UR11, URZ, 0xfc, !UPT ;  /* 0x0000000b3b107292 */ /* 0x000fe2000f8efcff */
[----:B------:R-:W-:Y:S01]  /*29a0*/  UMOV UR41, UR49 ;  /* 0x0000003100297c82 */ /* 0x000fe20008000000 */
[----:B------:R-:W-:Y:S01]  /*29b0*/  UIADD3 UR46, UP0, UPT, UR54, 0x380, URZ ;  /* 0x00000380362e7890 */ /* 0x000fe2000ff1e0ff */
[----:B------:R4:W-:Y:S01]  /*29c0*/  UTMALDG.3D.MULTICAST.2CTA [UR40], [UR8], UR13, desc[UR62] ;  /* 0x00003e28080073b4 */ /* 0x0009e2000821180d */
[----:B------:R-:W-:Y:S01]  /*29d0*/  UMOV UR36, UR52 ;  /* 0x0000003400247c82 */ /* 0x000fe20008000000 */
[----:B------:R-:W-:Y:S01]  /*29e0*/  UMOV UR33, UR49 ;  /* 0x0000003100217c82 */ /* 0x000fe20008000000 */
[----:B------:R-:W-:Y:S01]  /*29f0*/  UMOV UR34, UR50 ;  /* 0x0000003200227c82 */ /* 0x000fe20008000000 */
[----:B------:R-:W-:Y:S01]  /*2a00*/  UMOV UR27, UR35 ;  /* 0x00000023001b7c82 */ /* 0x000fe20008000000 */
[----:B------:R-:W-:Y:S01]  /*2a10*/  UMOV UR28, UR52 ;  /* 0x00000034001c7c82 */ /* 0x000fe20008000000 */
[----:B------:R-:W-:-:S02]  /*2a20*/  ULEA UR19, UR6, UR65, 0x1 ;  /* 0x0000004106137291 */ /* 0x000fc4000f8e08ff */
[----:B------:R-:W-:Y:S01]  /*2a30*/  UIADD3.X UR31, UPT, UPT, URZ, UR55, URZ, UP1, !UPT ;  /* 0x00000037ff1f7290 */ /* 0x000fe20008ffe4ff */
[----:B------:R-:W-:Y:S01]  /*2a40*/  UTMALDG.3D.MULTICAST.2CTA [UR32], [UR22], UR4, desc[UR62] ;  /* 0x00003e20160073b4 */ /* 0x000fe20008211804 */
[----:B------:R-:W-:Y:S01]  /*2a50*/  UMOV UR25, UR49 ;  /* 0x0000003100197c82 */ /* 0x000fe20008000000 */
[----:B------:R-:W-:Y:S01]  /*2a60*/  UIADD3 UR16, UPT, UPT, UR7, 0x2e400, UR16 ;  /* 0x0002e40007107890 */ /* 0x000fe2000fffe010 */
[----:B------:R-:W-:Y:S01]  /*2a70*/  UMOV UR26, UR42 ;  /* 0x0000002a001a7c82 */ /* 0x000fe20008000000 */
[----:B------:R-:W-:Y:S01]  /*2a80*/  UIADD3.X UR47, UPT, UPT, URZ, UR55, URZ, UP0, !UPT ;  /* 0x00000037ff2f7290 */ /* 0x000fe200087fe4ff */
[----:B------:R-:W-:Y:S01]  /*2a90*/  UMOV UR21, UR52 ;  /* 0x0000003400157c82 */ /* 0x000fe20008000000 */
[----:B------:R2:W-:Y:S01]  /*2aa0*/  UTMALDG.3D.MULTICAST.2CTA [UR24], [UR22], UR4, desc[UR62] ;  /* 0x00003e18160073b4 */ /* 0x0005e20008211804 */
[----:B------:R-:W-:-:S04]  /*2ab0*/  UMOV UR17, UR49 ;  /* 0x0000003100117c82 */ /* 0x000fc80008000000 */
[----:B------:R1:W-:Y:S01]  /*2ac0*/  UTMALDG.4D.MULTICAST.2CTA [UR16], [UR30], UR13, desc[UR62] ;  /* 0x00003e101e0073b4 */ /* 0x0003e2000821980d */
[----:B----4-:R-:W-:Y:S02]  /*2ad0*/  ULOP3.LUT UR8, UR11, UR60, URZ, 0xfc, !UPT ;  /* 0x0000003c0b087292 */ /* 0x010fe4000f8efcff */
[----:B------:R-:W-:Y:S02]  /*2ae0*/  ULEA UR11, UR6, UR64, 0x1 ;  /* 0x00000040060b7291 */ /* 0x000fe4000f8e08ff */
[----:B------:R-:W-:Y:S01]  /*2af0*/  UIADD3 UR8, UPT, UPT, UR7, 0x2f400, UR8 ;  /* 0x0002f40007087890 */ /* 0x000fe2000fffe008 */
[----:B------:R-:W-:Y:S01]  /*2b00*/  UMOV UR9, UR49 ;  /* 0x0000003100097c82 */ /* 0x000fe20008000000 */
[----:B--2---:R-:W-:Y:S01]  /*2b10*/  UPRMT UR4, URZ, 0x5410, UR56 ;  /* 0x00005410ff047896 */ /* 0x004fe20008000038 */
[----:B-1----:R-:W-:-:S08]  /*2b20*/  UMOV UR13, UR52 ;  /* 0x00000034000d7c82 */ /* 0x002fd00008000000 */
[----:B------:R4:W-:Y:S02]  /*2b30*/  UTMALDG.4D.MULTICAST.2CTA [UR8], [UR46], UR4, desc[UR62] ;  /* 0x00003e082e0073b4 */ /* 0x0009e40008219804 */
[----:B----4-:R-:W-:Y:S01]  /*2b40*/  NOP ;  /* 0x0000000000007918 */ /* 0x010fe20000000000 */
.L_x_41:
[----:B------:R-:W-:Y:S05]  /*2b50*/  BSYNC.RECONVERGENT B0 ;  /* 0x0000000000007941 */ /* 0x000fea0003800200 */
.L_x_40:
[----:B------:R-:W-:Y:S01]  /*2b60*/  UIADD3 UR6, UPT, UPT, UR6, 0x1, URZ ;  /* 0x0000000106067890 */ /* 0x000fe2000fffe0ff */
[----:B------:R-:W-:-:S03]  /*2b70*/  UMOV UR5, UR29 ;  /* 0x0000001d00057c82 */ /* 0x000fc60008000000 */
[----:B------:R-:W-:-:S09]  /*2b80*/  UISETP.NE.AND UP0, UPT, UR6, UR15, UPT ;  /* 0x0000000f0600728c */ /* 0x000fd2000bf05270 */
[----:B------:R-:W-:Y:S05]  /*2b90*/  BRA.U UP0, `(.L_x_42) ;  /* 0xfffffff900b47547 */ /* 0x000fea000b83ffff */
.L_x_34:
[C---:B------:R-:W-:Y:S01]  /*2ba0*/  LEA R3, R11.reuse, UR7, 0x3 ;  /* 0x000000070b037c11 */ /* 0x040fe2000f8e18ff */
[----:B------:R-:W-:Y:S01]  /*2bb0*/  NOP ;  /* 0x0000000000007918 */ /* 0x000fe20000000000 */
[----:B-1----:R-:W-:Y:S02]  /*2bc0*/  SHF.L.U32 R0, R10, 0x1f, RZ ;  /* 0x0000001f0a007819 */ /* 0x002fe400000006ff */
[----:B------:R-:W-:Y:S02]  /*2bd0*/  LEA R5, R11, UR7, 0x4 ;  /* 0x000000070b057c11 */ /* 0x000fe4000f8e20ff */
[----:B------:R-:W1:Y:S02]  /*2be0*/  SYNCS.PHASECHK.TRANS64.TRYWAIT P0, [R3+URZ+0x80], R0 ;  /* 0x00008000030075a7 */ /* 0x000e6400080011ff */
[----:B-1----:R-:W-:Y:S05]  /*2bf0*/  @!P0 BRA `(.L_x_43) ;  /* 0x0000006c00808947 */ /* 0x002fea0003800000 */
.L_x_140:
[----:B------:R-:W4:Y:S01]  /*2c00*/  LDS.128 R4, [R5+0xf0] ;  /* 0x0000f00005047984 */ /* 0x000f220000000c00 */
[----:B------:R-:W-:Y:S01]  /*2c10*/  UISETP.GE.AND UP0, UPT, UR39, 0x1, UPT ;  /* 0x000000012700788c */ /* 0x000fe2000bf06270 */
[----:B------:R-:W-:Y:S01]  /*2c20*/  @!PT LDS RZ, [RZ] ;  /* 0x00000000fffff984 */ /* 0x000fe20000000800 */
[----:B------:R-:W-:Y:S01]  /*2c30*/  @!PT LDS RZ, [RZ] ;  /* 0x00000000fffff984 */ /* 0x000fe20000000800 */
[----:B------:R-:W-:Y:S01]  /*2c40*/  @!PT LDS RZ, [RZ] ;  /* 0x00000000fffff984 */ /* 0x000fe20000000800 */
[----:B------:R-:W-:Y:S01]  /*2c50*/  @!PT LDS RZ, [RZ] ;  /* 0x00000000fffff984 */ /* 0x000fe20000000800 */
[----:B------:R1:W-:Y:S06]  /*2c60*/  MEMBAR.ALL.CTA ;  /* 0x0000000000007992 */ /* 0x0003ec0000008000 */
[----:B-1----:R-:W1:Y:S01]  /*2c70*/  FENCE.VIEW.ASYNC.S ;  /* 0x00000000000073c6 */ /* 0x002e620000000000 */
[----:B----4-:R-:W-:-:S13]  /*2c80*/  LOP3.LUT P0, RZ, R6, 0x1, RZ, 0xc0, !PT ;  /* 0x0000000106ff7812 */ /* 0x010fda000780c0ff */
[----:B-1----:R-:W-:Y:S01]  /*2c90*/  VOTEU.ANY UP1, P0 ;  /* 0x0000000000ff7886 */ /* 0x002fe20000020100 */
[----:B------:R-:W-:-:S13]  /*2ca0*/  PLOP3.LUT P0, PT, PT, PT, UP1, 0x80, 0x8 ;  /* 0x000000000008781c */ /* 0x000fda0003f0f018 */
[----:B------:R-:W-:Y:S02]  /*2cb0*/  @P0 LOP3.LUT R0, R5, 0xffff, RZ, 0xc0, !PT ;  /* 0x0000ffff05000812 */ /* 0x000fe400078ec0ff */
[----:B--2---:R-:W-:Y:S02]  /*2cc0*/  @P0 MOV R2, R4 ;  /* 0x0000000400020202 */ /* 0x004fe40000000f00 */
[----:B------:R-:W-:Y:S01]  /*2cd0*/  @P0 R2UR UR5, R0 ;  /* 0x00000000000502ca */ /* 0x000fe200000e0000 */
[----:B------:R-:W-:Y:S01]  /*2ce0*/  VIADD R0, R3, 0x90 ;  /* 0x0000009003007836 */ /* 0x000fe20000000000 */
[----:B------:R-:W-:Y:S02]  /*2cf0*/  @P0 SHF.R.U32.HI R4, RZ, 0x10, R5 ;  /* 0x00000010ff040819 */ /* 0x000fe40000011605 */
[----:B------:R-:W-:Y:S02]  /*2d00*/  @P0 R2UR UR6, R2 ;  /* 0x00000000020602ca */ /* 0x000fe400000e0000 */
[----:B------:R-:W-:-:S02]  /*2d10*/  PRMT R0, RZ, 0x654, R0 ;  /* 0x00000654ff007816 */ /* 0x000fc40000000000 */
[----:B------:R-:W-:Y:S02]  /*2d20*/  @P0 R2UR UR4, R4 ;  /* 0x00000000040402ca */ /* 0x000fe400000e0000 */
[----:B------:R1:W-:Y:S03]  /*2d30*/  SYNCS.ARRIVE.TRANS64.RED.A1T0 RZ, [R0+URZ], RZ ;  /* 0x000000ff00ff79a7 */ /* 0x0003e600081004ff */
[----:B------:R-:W-:-:S04]  /*2d40*/  @UP1 UMOV UR67, UR5 ;  /* 0x0000000500431c82 */ /* 0x000fc80008000000 */
[----:B------:R-:W-:-:S04]  /*2d50*/  @UP1 UMOV UR68, UR6 ;  /* 0x0000000600441c82 */ /* 0x000fc80008000000 */
[----:B------:R-:W-:Y:S01]  /*2d60*/  @UP1 UMOV UR52, UR4 ;  /* 0x0000000400341c82 */ /* 0x000fe20008000000 */
[----:B------:R-:W-:Y:S05]  /*2d70*/  BRA.U !UP0, `(.L_x_44) ;  /* 0x0000000108d47547 */ /* 0x000fea000b800000 */
[----:B------:R-:W2:Y:S01]  /*2d80*/  LDCU.128 UR12, c[0x0][0xf10] ;  /* 0x0001e200ff0c77ac */ /* 0x000ea20008000c00 */
[----:B------:R-:W4:Y:S01]  /*2d90*/  LDCU UR11, c[0x0][0xf20] ;  /* 0x0001e400ff0b77ac */ /* 0x000f220008000800 */
[----:B------:R-:W3:Y:S01]  /*2da0*/  LDCU UR19, c[0x0][0xf0c] ;  /* 0x0001e180ff1377ac */ /* 0x000ee20008000800 */
[----:B------:R-:W1:Y:S01]  /*2db0*/  LDCU.64 UR8, c[0x0][0xf28] ;  /* 0x0001e500ff0877ac */ /* 0x000e620008000a00 */
[----:B------:R-:W-:Y:S02]  /*2dc0*/  UISETP.NE.AND UP3, UPT, UR39, 0x1, UPT ;  /* 0x000000012700788c */ /* 0x000fe4000bf65270 */
[----:B--2---:R-:W-:Y:S02]  /*2dd0*/  UIMAD.WIDE.U32 UR16, UR69, UR15, URZ ;  /* 0x0000000f451072a5 */ /* 0x004fe4000f8e00ff */
[----:B------:R-:W-:Y:S02]  /*2de0*/  UIMAD.WIDE.U32 UR4, UR70, UR12, URZ ;  /* 0x0000000c460472a5 */ /* 0x000fe4000f8e00ff */
[----:B------:R-:W-:-:S02]  /*2df0*/  UISETP.NE.AND UP0, UPT, UR14, 0x1, UPT ;  /* 0x000000010e00788c */ /* 0x000fc4000bf05270 */
[----:B------:R-:W-:Y:S01]  /*2e00*/  UIMAD.WIDE.U32 UR22, UR67, UR15, URZ ;  /* 0x0000000f431672a5 */ /* 0x000fe2000f8e00ff */
[----:B------:R-:W-:Y:S02]  /*2e10*/  UMOV UR16, UR17 ;  /* 0x0000001100107c82 */ /* 0x000fe40008000000 */
[----:B------:R-:W-:Y:S01]  /*2e20*/  UMOV UR4, UR5 ;  /* 0x0000000500047c82 */ /* 0x000fe20008000000 */
[----:B----4-:R-:W-:Y:S02]  /*2e30*/  USHF.R.U32.HI UR16, URZ, UR11, UR16 ;  /* 0x0000000bff107299 */ /* 0x010fe40008011610 */
[----:B---3--:R-:W-:Y:S02]  /*2e40*/  UISETP.NE.AND UP2, UPT, UR19, 0x1, UPT ;  /* 0x000000011300788c */ /* 0x008fe4000bf45270 */
[----:B------:R-:W-:Y:S02]  /*2e50*/  USHF.R.U32.HI UR4, URZ, UR13, UR4 ;  /* 0x0000000dff047299 */ /* 0x000fe40008011604 */
[----:B------:R-:W-:-:S02]  /*2e60*/  USEL UR5, UR69, UR16, !UP0 ;  /* 0x0000001045057287 */ /* 0x000fc4000c000000 */
[----:B------:R-:W-:Y:S02]  /*2e70*/  USEL UR6, UR70, UR4, !UP2 ;  /* 0x0000000446067287 */ /* 0x000fe4000d000000 */
[----:B-1----:R-:W-:Y:S01]  /*2e80*/  UIMAD.WIDE.U32 UR16, UR5, UR8, URZ ;  /* 0x00000008051072a5 */ /* 0x002fe2000f8e00ff */
[----:B------:R-:W-:Y:S01]  /*2e90*/  UMOV UR4, UR23 ;  /* 0x0000001700047c82 */ /* 0x000fe20008000000 */
[----:B------:R-:W-:Y:S02]  /*2ea0*/  UIMAD.WIDE.U32 UR20, UR68, UR12, URZ ;  /* 0x0000000c441472a5 */ /* 0x000fe4000f8e00ff */
[----:B------:R-:W-:-:S03]  /*2eb0*/  UIMAD.WIDE.U32 UR22, UR6, UR8, URZ ;  /* 0x00000008061672a5 */ /* 0x000fc6000f8e00ff */
[----:B------:R-:W-:Y:S01]  /*2ec0*/  UMOV UR16, UR17 ;  /* 0x0000001100107c82 */ /* 0x000fe20008000000 */
[----:B------:R-:W-:Y:S02]  /*2ed0*/  USHF.R.U32.HI UR4, URZ, UR11, UR4 ;  /* 0x0000000bff047299 */ /* 0x000fe40008011604 */
[----:B------:R-:W-:Y:S01]  /*2ee0*/  @UP3 USHF.R.U32.HI UR5, URZ, UR9, UR16 ;  /* 0x00000009ff053299 */ /* 0x000fe20008011610 */
[----:B------:R-:W-:Y:S01]  /*2ef0*/  UMOV UR20, UR21 ;  /* 0x0000001500147c82 */ /* 0x000fe20008000000 */
[----:B------:R-:W-:Y:S01]  /*2f00*/  UMOV UR22, UR23 ;  /* 0x0000001700167c82 */ /* 0x000fe20008000000 */
[----:B------:R-:W-:Y:S02]  /*2f10*/  USHF.R.U32.HI UR13, URZ, UR13, UR20 ;  /* 0x0000000dff0d7299 */ /* 0x000fe40008011614 */
[----:B------:R-:W-:Y:S02]  /*2f20*/  USEL UR4, UR67, UR4, !UP0 ;  /* 0x0000000443047287 */ /* 0x000fe4000c000000 */
[----:B------:R-:W-:-:S02]  /*2f30*/  @UP3 USHF.R.U32.HI UR6, URZ, UR9, UR22 ;  /* 0x00000009ff063299 */ /* 0x000fc40008011616 */
[----:B------:R-:W-:Y:S02]  /*2f40*/  UIMAD UR11, UR39, UR5, URZ ;  /* 0x00000005270b72a4 */ /* 0x000fe4000f8e02ff */
[----:B------:R-:W-:Y:S02]  /*2f50*/  USEL UR5, UR68, UR13, !UP2 ;  /* 0x0000000d44057287 */ /* 0x000fe4000d000000 */
[----:B------:R-:W-:Y:S02]  /*2f60*/  UIMAD UR12, UR39, UR6, URZ ;  /* 0x00000006270c72a4 */ /* 0x000fe4000f8e02ff */
[----:B------:R-:W-:Y:S02]  /*2f70*/  UISETP.GE.AND UP0, UPT, UR4, UR11, UPT ;  /* 0x0000000b0400728c */ /* 0x000fe4000bf06270 */
[----:B------:R-:W-:Y:S02]  /*2f80*/  UIMAD.WIDE.U32 UR16, UR4, UR8, URZ ;  /* 0x00000008041072a5 */ /* 0x000fe4000f8e00ff */
[----:B------:R-:W-:-:S02]  /*2f90*/  UISETP.GE.OR UP0, UPT, UR5, UR12, UP0 ;  /* 0x0000000c0500728c */ /* 0x000fc40008706670 */
        /* <DEDUP_REMOVED lines=19> */
.L_x_44:
[----:B------:R-:W2:Y:S02]  /*30d0*/  LDCU UR4, c[0x0][0xf30] ;  /* 0x0001e600ff0477ac */ /* 0x000ea40008000800 */
[----:B--2---:R-:W-:-:S09]  /*30e0*/  UISETP.NE.AND UP0, UPT, UR4, 0x1, UPT ;  /* 0x000000010400788c */ /* 0x004fd2000bf05270 */
[----:B------:R-:W-:Y:S05]  /*30f0*/  BRA.U UP0, `(.L_x_45) ;  /* 0x0000000100447547 */ /* 0x000fea000b800000 */
[----:B------:R-:W2:Y:S01]  /*3100*/  LDCU.128 UR12, c[0x0][0xf10] ;  /* 0x0001e200ff0c77ac */ /* 0x000ea20008000c00 */
[----:B------:R-:W4:Y:S01]  /*3110*/  LDCU UR11, c[0x0][0xf0c] ;  /* 0x0001e180ff0b77ac */ /* 0x000f220008000800 */
[----:B------:R-:W1:Y:S01]  /*3120*/  LDCU UR6, c[0x0][0xf20] ;  /* 0x0001e400ff0677ac */ /* 0x000e620008000800 */
[----:B--2---:R-:W-:Y:S02]  /*3130*/  UIMAD.WIDE.U32 UR8, UR68, UR12, URZ ;  /* 0x0000000c440872a5 */ /* 0x004fe4000f8e00ff */
[----:B------:R-:W-:Y:S02]  /*3140*/  UIMAD.WIDE.U32 UR4, UR67, UR15, URZ ;  /* 0x0000000f430472a5 */ /* 0x000fe4000f8e00ff */
[----:B----4-:R-:W-:Y:S02]  /*3150*/  UISETP.NE.AND UP2, UPT, UR11, 0x1, UPT ;  /* 0x000000010b00788c */ /* 0x010fe4000bf45270 */
[----:B------:R-:W-:Y:S01]  /*3160*/  UISETP.NE.AND UP0, UPT, UR14, 0x1, UPT ;  /* 0x000000010e00788c */ /* 0x000fe2000bf05270 */
[----:B------:R-:W-:-:S02]  /*3170*/  UMOV UR8, UR9 ;  /* 0x0000000900087c82 */ /* 0x000fc40008000000 */
[----:B------:R-:W-:Y:S01]  /*3180*/  UMOV UR4, UR5 ;  /* 0x0000000500047c82 */ /* 0x000fe20008000000 */
[----:B------:R-:W-:Y:S02]  /*3190*/  USHF.R.U32.HI UR13, URZ, UR13, UR8 ;  /* 0x0000000dff0d7299 */ /* 0x000fe40008011608 */
[----:B-1----:R-:W-:Y:S02]  /*31a0*/  USHF.R.U32.HI UR4, URZ, UR6, UR4 ;  /* 0x00000006ff047299 */ /* 0x002fe40008011604 */
[----:B------:R-:W-:Y:S02]  /*31b0*/  USEL UR5, UR68, UR13, !UP2 ;  /* 0x0000000d44057287 */ /* 0x000fe4000d000000 */
[----:B------:R-:W-:-:S04]  /*31c0*/  USEL UR4, UR67, UR4, !UP0 ;  /* 0x0000000443047287 */ /* 0x000fc8000c000000 */
[----:B------:R-:W-:Y:S02]  /*31d0*/  UIADD3 UR6, UPT, UPT, UR5, -UR4, URZ ;  /* 0x8000000405067290 */ /* 0x000fe4000fffe0ff */
[----:B------:R-:W-:Y:S02]  /*31e0*/  UIADD3 UR4, UPT, UPT, -UR5, UR4, URZ ;  /* 0x0000000405047290 */ /* 0x000fe4000fffe1ff */
[----:B------:R-:W-:Y:S02]  /*31f0*/  UIMAD UR67, UR6, UR14, UR67 ;  /* 0x0000000e064372a4 */ /* 0x000fe4000f8e0243 */
[----:B------:R-:W-:-:S12]  /*3200*/  UIMAD UR68, UR4, UR11, UR68 ;  /* 0x0000000b044472a4 */ /* 0x000fd8000f8e0244 */
.L_x_45:
[----:B------:R-:W-:Y:S01]  /*3210*/  VIADD R11, R11, 0x1 ;  /* 0x000000010b0b7836 */ /* 0x000fe20000000000 */
[----:B------:R-:W-:Y:S02]  /*3220*/  R2UR UR5, R91 ;  /* 0x000000005b0572ca */ /* 0x000fe400000e0000 */
[----:B------:R-:W-:Y:S02]  /*3230*/  R2UR UR4, R90 ;  /* 0x000000005a0472ca */ /* 0x000fe400000e0000 */
[C---:B------:R-:W-:Y:S02]  /*3240*/  ISETP.NE.AND P0, PT, R11.reuse, 0x2, PT ;  /* 0x000000020b00780c */ /* 0x040fe40003f05270 */
[----:B------:R-:W-:Y:S02]  /*3250*/  PLOP3.LUT P2, PT, PT, PT, PT, 0x80, 0x8 ;  /* 0x000000000008781c */ /* 0x000fe40003f4f070 */
[----:B------:R-:W-:Y:S02]  /*3260*/  SEL R3, RZ, 0x1, P0 ;  /* 0x00000001ff037807 */ /* 0x000fe40000000000 */
[----:B------:R-:W-:-:S02]  /*3270*/  SEL R11, R11, RZ, P0 ;  /* 0x000000ff0b0b7207 */ /* 0x000fc40000000000 */
[----:B------:R-:W-:Y:S01]  /*3280*/  LOP3.LUT R10, R10, R3, RZ, 0x3c, !PT ;  /* 0x000000030a0a7212 */ /* 0x000fe200078e3cff */
[----:B------:R-:W-:Y:S02]  /*3290*/  UIADD3 UR25, UPT, UPT, UR68, UR5, URZ ;  /* 0x0000000544197290 */ /* 0x000fe4000fffe0ff */
[----:B------:R-:W-:Y:S01]  /*32a0*/  UIADD3 UR28, UPT, UPT, UR67, UR4, URZ ;  /* 0x00000004431c7290 */ /* 0x000fe2000fffe0ff */
[----:B------:R-:W-:Y:S11]  /*32b0*/  BRA.U UP1, `(.L_x_46) ;  /* 0xffffffe901d07547 */ /* 0x000ff6000b83ffff */
[----:B------:R-:W-:Y:S01]  /*32c0*/  UIADD3 UR7, UPT, UPT, UR7, 0x20, URZ ;  /* 0x0000002007077890 */ /* 0x000fe2000fffe0ff */
[----:B------:R-:W-:-:S03]  /*32d0*/  SHF.L.U32 R3, R12, 0x1f, RZ ;  /* 0x0000001f0c037819 */ /* 0x000fc600000006ff */
[----:B------:R-:W-:-:S09]  /*32e0*/  ULEA UR4, UR29, UR7, 0x3 ;  /* 0x000000071d047291 */ /* 0x000fd2000f8e18ff */
[----:B------:R-:W2:Y:S02]  /*32f0*/  SYNCS.PHASECHK.TRANS64.TRYWAIT P0, [UR4], R3 ;  /* 0x00000003ff0075a7 */ /* 0x000ea40008001104 */
[----:B--2---:R-:W-:Y:S05]  /*3300*/  @!P0 BRA `(.L_x_47) ;  /* 0x0000006400d08947 */ /* 0x004fea0003800000 */
.L_x_142:
[----:B------:R-:W-:-:S04]  /*3310*/  UIADD3 UR4, UPT, UPT, UR29, 0x1, URZ ;  /* 0x000000011d047890 */ /* 0x000fc8000fffe0ff */
[----:B------:R-:W-:-:S04]  /*3320*/  UISETP.NE.AND UP0, UPT, UR4, 0x4, UPT ;  /* 0x000000040400788c */ /* 0x000fc8000bf05270 */
[----:B------:R-:W-:Y:S02]  /*3330*/  USEL UR6, URZ, 0x1, UP0 ;  /* 0x00000001ff067887 */ /* 0x000fe40008000000 */
[----:B------:R-:W-:-:S04]  /*3340*/  USEL UR4, UR4, URZ, UP0 ;  /* 0x000000ff04047287 */ /* 0x000fc80008000000 */
[----:B------:R-:W-:Y:S01]  /*3350*/  ULEA UR5, UR4, UR7, 0x3 ;  /* 0x0000000704057291 */ /* 0x000fe2000f8e18ff */
[----:B------:R-:W-:-:S04]  /*3360*/  LOP3.LUT R2, R12, UR6, RZ, 0x3c, !PT ;  /* 0x000000060c027c12 */ /* 0x000fc8000f8e3cff */
[----:B-1----:R-:W-:-:S04]  /*3370*/  SHF.L.U32 R3, R2, 0x1f, RZ ;  /* 0x0000001f02037819 */ /* 0x002fc800000006ff */
[----:B------:R-:W1:Y:S02]  /*3380*/  SYNCS.PHASECHK.TRANS64.TRYWAIT P0, [UR5], R3 ;  /* 0x00000003ff0075a7 */ /* 0x000e640008001105 */
[----:B-1----:R-:W-:Y:S05]  /*3390*/  @!P0 BRA `(.L_x_48) ;  /* 0x0000006400c48947 */ /* 0x002fea0003800000 */
.L_x_144:
        /* <DEDUP_REMOVED lines=9> */
.L_x_146:
[----:B------:R-:W-:-:S04]  /*3430*/  UIADD3 UR4, UPT, UPT, UR4, 0x1, URZ ;  /* 0x0000000104047890 */ /* 0x000fc8000fffe0ff */
[----:B------:R-:W-:-:S04]  /*3440*/  UISETP.NE.AND UP0, UPT, UR4, 0x4, UPT ;  /* 0x000000040400788c */ /* 0x000fc8000bf05270 */
[----:B------:R-:W-:Y:S02]  /*3450*/  USEL UR5, URZ, 0x1, UP0 ;  /* 0x00000001ff057887 */ /* 0x000fe40008000000 */
[----:B------:R-:W-:-:S04]  /*3460*/  USEL UR4, UR4, URZ, UP0 ;  /* 0x000000ff04047287 */ /* 0x000fc80008000000 */
[----:B------:R-:W-:Y:S01]  /*3470*/  ULEA UR4, UR4, UR7, 0x3 ;  /* 0x0000000704047291 */ /* 0x000fe2000f8e18ff */
[----:B-1----:R-:W-:-:S04]  /*3480*/  LOP3.LUT R3, R2, UR5, RZ, 0x3c, !PT ;  /* 0x0000000502037c12 */ /* 0x002fc8000f8e3cff */
[----:B------:R-:W-:Y:S01]  /*3490*/  SHF.L.U32 R3, R3, 0x1f, RZ ;  /* 0x0000001f03037819 */ /* 0x000fe200000006ff */
[----:B------:R-:W-:-:S07]  /*34a0*/  IMAD.U32 R0, RZ, RZ, UR4 ;  /* 0x00000004ff007e24 */ /* 0x000fce000f8e00ff */
.L_x_50:
[----:B-1----:R1:W2:Y:S02]  /*34b0*/  SYNCS.PHASECHK.TRANS64.TRYWAIT P0, [R0+URZ], R3 ;  /* 0x00000003000075a7 */ /* 0x0022a400080011ff */
[----:B--2---:R-:W-:Y:S05]  /*34c0*/  @!P0 NANOSLEEP.SYNCS 0x989680 ;  /* 0x009896800000895d */ /* 0x004fea0003900000 */
[----:B------:R-:W2:Y:S02]  /*34d0*/  @!P0 SYNCS.PHASECHK.TRANS64 P0, [R0+URZ], R3 ;  /* 0x00000003000085a7 */ /* 0x000ea400080010ff */
[----:B--2---:R-:W-:Y:S05]  /*34e0*/  @P0 EXIT ;  /* 0x000000000000094d */ /* 0x004fea0003800000 */
[----:B------:R-:W-:Y:S05]  /*34f0*/  BRA `(.L_x_50) ;  /* 0xfffffffc00ec7947 */ /* 0x000fea000383ffff */
.L_x_22:
[----:B------:R-:W-:-:S13]  /*3500*/  R2UR UR4, R92 ;  /* 0x000000005c0472ca */ /* 0x000fda00000e0000 */
[----:B------:R-:W-:-:S04]  /*3510*/  UISETP.NE.AND UP0, UPT, UR4, URZ, UPT ;  /* 0x000000ff0400728c */ /* 0x000fc8000bf05270 */
[----:B------:R-:W-:-:S09]  /*3520*/  UISETP.NE.OR UP0, UPT, UR19, 0x1, UP0 ;  /* 0x000000011300788c */ /* 0x000fd20008705670 */
[----:B------:R-:W-:Y:S05]  /*3530*/  BRA.U UP0, `(.L_x_51) ;  /* 0x0000000500507547 */ /* 0x000fea000b800000 */
[----:B------:R-:W-:Y:S01]  /*3540*/  R2UR UR4, R92 ;  /* 0x000000005c0472ca */ /* 0x000fe200000e0000 */
[----:B------:R-:W-:Y:S01]  /*3550*/  IMAD.MOV.U32 R12, RZ, RZ, 0x1 ;  /* 0x00000001ff0c7424 */ /* 0x000fe200078e00ff */
[----:B------:R-:W-:Y:S02]  /*3560*/  ISETP.GE.U32.AND P2, PT, R5, 0x10, PT ;  /* 0x000000100500780c */ /* 0x000fe40003f46070 */
[----:B------:R-:W-:Y:S01]  /*3570*/  CS2R R6, SRZ ;  /* 0x0000000000067805 */ /* 0x000fe2000001ff00 */
[----:B------:R-:W-:Y:S01]  /*3580*/  IMAD.MOV.U32 R3, RZ, RZ, RZ ;  /* 0x000000ffff037224 */ /* 0x000fe200078e00ff */
[----:B------:R-:W-:Y:S01]  /*3590*/  UMOV UR6, 0x400 ;  /* 0x0000040000067882 */ /* 0x000fe20000000000 */
[----:B------:R-:W-:Y:S01]  /*35a0*/  IMAD.MOV.U32 R4, RZ, RZ, RZ ;  /* 0x000000ffff047224 */ /* 0x000fe200078e00ff */
[----:B------:R-:W-:-:S05]  /*35b0*/  UMOV UR5, URZ ;  /* 0x000000ff00057c82 */ /* 0x000fca0008000000 */
[----:B------:R-:W-:-:S12]  /*35c0*/  ULEA UR6, UR4, UR6, 0x18 ;  /* 0x0000000604067291 */ /* 0x000fd8000f8ec0ff */
.L_x_55:
[----:B------:R-:W-:Y:S02]  /*35d0*/  LEA R0, R3, UR6, 0x3 ;  /* 0x0000000603007c11 */ /* 0x000fe4000f8e18ff */
[----:B------:R-:W-:-:S03]  /*35e0*/  SHF.L.U32 R9, R4, 0x1f, RZ ;  /* 0x0000001f04097819 */ /* 0x000fc600000006ff */
[----:B------:R-:W-:Y:S01]  /*35f0*/  VIADD R8, R0, 0xd0 ;  /* 0x000000d000087836 */ /* 0x000fe20000000000 */
[----:B------:R-:W1:Y:S02]  /*3600*/  SYNCS.PHASECHK.TRANS64.TRYWAIT P0, [R0+URZ+0xc0], R9 ;  /* 0x0000c009000075a7 */ /* 0x000e6400080011ff */
[----:B-1----:R-:W-:Y:S05]  /*3610*/  @!P0 BRA `(.L_x_52) ;  /* 0x0000006400548947 */ /* 0x002fea0003800000 */
.L_x_147:
[----:B------:R-:W-:Y:S01]  /*3620*/  ULEA UR4, UR5, UR6, 0x3 ;  /* 0x0000000605047291 */ /* 0x000fe2000f8e18ff */
[----:B------:R-:W-:Y:S01]  /*3630*/  PRMT R8, RZ, 0x654, R8 ;  /* 0x00000654ff087816 */ /* 0x000fe20000000008 */
[----:B-1----:R-:W-:Y:S01]  /*3640*/  @!P2 IMAD.MOV.U32 R9, RZ, RZ, 0x10 ;  /* 0x00000010ff09a424 */ /* 0x002fe200078e00ff */
[----:B------:R-:W-:Y:S01]  /*3650*/  SHF.L.U32 R11, R12, 0x1f, RZ ;  /* 0x0000001f0c0b7819 */ /* 0x000fe200000006ff */
[----:B------:R-:W-:Y:S01]  /*3660*/  UIADD3 UR7, UPT, UPT, UR4, 0x80, URZ ;  /* 0x0000008004077890 */ /* 0x000fe2000fffe0ff */
[----:B------:R1:W-:Y:S05]  /*3670*/  SYNCS.ARRIVE.TRANS64.RED.A1T0 RZ, [R8+URZ], RZ ;  /* 0x000000ff08ff79a7 */ /* 0x0003ea00081004ff */
[----:B------:R-:W-:Y:S01]  /*3680*/  IMAD.U32 R0, RZ, RZ, UR7 ;  /* 0x00000007ff007e24 */ /* 0x000fe2000f8e00ff */
[----:B------:R-:W2:Y:S04]  /*3690*/  SYNCS.PHASECHK.TRANS64.TRYWAIT P0, [UR4+0x90], R11 ;  /* 0x0000900bff0075a7 */ /* 0x000ea80008001104 */
[----:B------:R-:W-:Y:S01]  /*36a0*/  PRMT R13, R5, 0x654, R0 ;  /* 0x00000654050d7816 */ /* 0x000fe20000000000 */
[----:B-12---:R-:W-:Y:S06]  /*36b0*/  @!P0 BRA `(.L_x_53) ;  /* 0x0000006400408947 */ /* 0x006fec0003800000 */
.L_x_149:
[----:B------:R-:W-:Y:S01]  /*36c0*/  ULEA UR8, UR5, UR6, 0x4 ;  /* 0x0000000605087291 */ /* 0x000fe2000f8e20ff */
[----:B------:R-:W-:Y:S01]  /*36d0*/  SEL R2, R13, R2, !P2 ;  /* 0x000000020d027207 */ /* 0x000fe20005000000 */
[----:B------:R-:W-:Y:S01]  /*36e0*/  UIADD3 UR9, UPT, UPT, UR4, 0x80, URZ ;  /* 0x0000008004097890 */ /* 0x000fe2000fffe0ff */
[----:B-1----:R-:W-:Y:S01]  /*36f0*/  LEA R0, R7, UR6, 0x3 ;  /* 0x0000000607007c11 */ /* 0x002fe2000f8e18ff */
[----:B------:R-:W-:Y:S01]  /*3700*/  UIADD3 UR8, UPT, UPT, UR8, 0xf0, URZ ;  /* 0x000000f008087890 */ /* 0x000fe2000fffe0ff */
[----:B------:R1:W-:Y:S01]  /*3710*/  @!P2 SYNCS.ARRIVE.TRANS64.RED RZ, [R2+URZ], R9 ;  /* 0x0000000902ffa9a7 */ /* 0x0003e200080004ff */
[----:B------:R-:W-:Y:S01]  /*3720*/  UIADD3 UR4, UPT, UPT, UR5, 0x1, URZ ;  /* 0x0000000105047890 */ /* 0x000fe2000fffe0ff */
[----:B------:R-:W-:-:S03]  /*3730*/  VIADD R3, R3, 0x1 ;  /* 0x0000000103037836 */ /* 0x000fc60000000000 */
[----:B------:R-:W-:Y:S02]  /*3740*/  UISETP.NE.AND UP0, UPT, UR4, 0x2, UPT ;  /* 0x000000020400788c */ /* 0x000fe4000bf05270 */
[----:B------:R-:W-:Y:S01]  /*3750*/  ISETP.NE.AND P0, PT, R3, 0x2, PT ;  /* 0x000000020300780c */ /* 0x000fe20003f05270 */
[----:B------:R-:W-:Y:S06]  /*3760*/  UGETNEXTWORKID.BROADCAST [UR8], [UR9] ;  /* 0x00000000080073ca */ /* 0x000fec0008000100 */
[----:B------:R-:W-:Y:S02]  /*3770*/  USEL UR7, URZ, 0x1, UP0 ;  /* 0x00000001ff077887 */ /* 0x000fe40008000000 */
[----:B------:R-:W-:-:S04]  /*3780*/  USEL UR5, UR4, URZ, UP0 ;  /* 0x000000ff04057287 */ /* 0x000fc80008000000 */
[----:B------:R-:W-:Y:S02]  /*3790*/  LOP3.LUT R12, R12, UR7, RZ, 0x3c, !PT ;  /* 0x000000070c0c7c12 */ /* 0x000fe4000f8e3cff */
[----:B-1----:R-:W-:-:S04]  /*37a0*/  SHF.L.U32 R9, R6, 0x1f, RZ ;  /* 0x0000001f06097819 */ /* 0x002fc800000006ff */
[----:B------:R-:W1:Y:S02]  /*37b0*/  SYNCS.PHASECHK.TRANS64.TRYWAIT P1, [R0+URZ+0x80], R9 ;  /* 0x00008009000075a7 */ /* 0x000e6400080211ff */
[----:B-1----:R-:W-:Y:S05]  /*37c0*/  @!P1 BRA `(.L_x_54) ;  /* 0x0000006400149947 */ /* 0x002fea0003800000 */
.L_x_150:
[C---:B------:R-:W-:Y:S01]  /*37d0*/  LEA R8, R7.reuse, UR6, 0x4 ;  /* 0x0000000607087c11 */ /* 0x040fe2000f8e20ff */
[----:B------:R-:W-:Y:S01]  /*37e0*/  VIADD R7, R7, 0x1 ;  /* 0x0000000107077836 */ /* 0x000fe20000000000 */
[----:B------:R-:W-:Y:S01]  /*37f0*/  SEL R3, R3, RZ, P0 ;  /* 0x000000ff03037207 */ /* 0x000fe20000000000 */
[----:B-1----:R-:W-:-:S03]  /*3800*/  VIADD R0, R0, 0x90 ;  /* 0x0000009000007836 */ /* 0x002fc60000000000 */
[----:B------:R-:W1:Y:S01]  /*3810*/  LDS.128 R8, [R8+0xf0] ;  /* 0x0000f00008087984 */ /* 0x000e620000000c00 */
[C---:B------:R-:W-:Y:S02]  /*3820*/  ISETP.NE.AND P1, PT, R7.reuse, 0x2, PT ;  /* 0x000000020700780c */ /* 0x040fe40003f25270 */
[----:B------:R-:W-:Y:S01]  /*3830*/  PRMT R0, RZ, 0x654, R0 ;  /* 0x00000654ff007816 */ /* 0x000fe20000000000 */
[----:B------:R-:W-:Y:S01]  /*3840*/  @!PT LDS RZ, [RZ] ;  /* 0x00000000fffff984 */ /* 0x000fe20000000800 */
[----:B------:R-:W-:Y:S01]  /*3850*/  @!PT LDS RZ, [RZ] ;  /* 0x00000000fffff984 */ /* 0x000fe20000000800 */
[----:B------:R-:W-:Y:S01]  /*3860*/  @!PT LDS RZ, [RZ] ;  /* 0x00000000fffff984 */ /* 0x000fe20000000800 */
[----:B------:R-:W-:Y:S01]  /*3870*/  @!PT LDS RZ, [RZ] ;  /* 0x00000000fffff984 */ /* 0x000fe20000000800 */
[----:B------:R2:W-:Y:S06]  /*3880*/  MEMBAR.ALL.CTA ;  /* 0x0000000000007992 */ /* 0x0005ec0000008000 */
[----:B--2---:R-:W2:Y:S01]  /*3890*/  FENCE.VIEW.ASYNC.S ;  /* 0x00000000000073c6 */ /* 0x004ea20000000000 */
[----:B------:R-:W-:Y:S01]  /*38a0*/  SEL R7, R7, RZ, P1 ;  /* 0x000000ff07077207 */ /* 0x000fe20000800000 */
[----:B--2---:R2:W-:Y:S01]  /*38b0*/  SYNCS.ARRIVE.TRANS64.RED.A1T0 RZ, [R0+URZ], RZ ;  /* 0x000000ff00ff79a7 */ /* 0x0045e200081004ff */
[----:B-1----:R-:W-:-:S02]  /*38c0*/  LOP3.LUT P3, RZ, R10, 0x1, RZ, 0xc0, !PT ;  /* 0x000000010aff7812 */ /* 0x002fc4000786c0ff */
[----:B------:R-:W-:Y:S02]  /*38d0*/  SEL R9, RZ, 0x1, P0 ;  /* 0x00000001ff097807 */ /* 0x000fe40000000000 */
[----:B------:R-:W-:Y:S02]  /*38e0*/  SEL R11, RZ, 0x1, P1 ;  /* 0x00000001ff0b7807 */ /* 0x000fe40000800000 */
[----:B------:R-:W-:Y:S02]  /*38f0*/  LOP3.LUT R4, R4, R9, RZ, 0x3c, !PT ;  /* 0x0000000904047212 */ /* 0x000fe400078e3cff */
[----:B------:R-:W-:-:S05]  /*3900*/  LOP3.LUT R6, R6, R11, RZ, 0x3c, !PT ;  /* 0x0000000b06067212 */ /* 0x000fca00078e3cff */
[----:B--2---:R-:W-:Y:S05]  /*3910*/  @P3 BRA `(.L_x_55) ;  /* 0xfffffffc002c3947 */ /* 0x004fea000383ffff */
[----:B------:R-:W-:Y:S01]  /*3920*/  ULEA UR4, UR5, UR6, 0x3 ;  /* 0x0000000605047291 */ /* 0x000fe2000f8e18ff */
[----:B------:R-:W-:-:S08]  /*3930*/  SHF.L.U32 R3, R12, 0x1f, RZ ;  /* 0x0000001f0c037819 */ /* 0x000fd000000006ff */
[----:B------:R-:W1:Y:S02]  /*3940*/  SYNCS.PHASECHK.TRANS64 P0, [UR4+0x90], R3 ;  /* 0x00009003ff0075a7 */ /* 0x000e640008001004 */
[----:B-1----:R-:W-:Y:S05]  /*3950*/  @P0 BRA `(.L_x_56) ;  /* 0x0000000000080947 */ /* 0x002fea0003800000 */
[----:B------:R-:W1:Y:S02]  /*3960*/  SYNCS.PHASECHK.TRANS64.TRYWAIT P0, [UR4+0x90], R3 ;  /* 0x00009003ff0075a7 */ /* 0x000e640008001104 */
[----:B-1----:R-:W-:Y:S05]  /*3970*/  @!P0 BRA `(.L_x_57) ;  /* 0x0000006000bc8947 */ /* 0x002fea0003800000 */
.L_x_56:
[----:B------:R-:W-:-:S04]  /*3980*/  UIADD3 UR7, UPT, UPT, UR5, 0x1, URZ ;  /* 0x0000000105077890 */ /* 0x000fc8000fffe0ff */
[----:B------:R-:W-:-:S04]  /*3990*/  UISETP.NE.AND UP0, UPT, UR7, 0x2, UPT ;  /* 0x000000020700788c */ /* 0x000fc8000bf05270 */
[----:B------:R-:W-:Y:S02]  /*39a0*/  USEL UR8, URZ, 0x1, UP0 ;  /* 0x00000001ff087887 */ /* 0x000fe40008000000 */
[----:B------:R-:W-:-:S04]  /*39b0*/  USEL UR7, UR7, URZ, UP0 ;  /* 0x000000ff07077287 */ /* 0x000fc80008000000 */
[----:B------:R-:W-:Y:S01]  /*39c0*/  ULEA UR7, UR7, UR6, 0x3 ;  /* 0x0000000607077291 */ /* 0x000fe2000f8e18ff */
[----:B-1----:R-:W-:-:S04]  /*39d0*/  LOP3.LUT R3, R12, UR8, RZ, 0x3c, !PT ;  /* 0x000000080c037c12 */ /* 0x002fc8000f8e3cff */
[----:B------:R-:W-:-:S04]  /*39e0*/  SHF.L.U32 R0, R3, 0x1f, RZ ;  /* 0x0000001f03007819 */ /* 0x000fc800000006ff */
[----:B------:R-:W1:Y:S02]  /*39f0*/  SYNCS.PHASECHK.TRANS64 P0, [UR7+0x90], R0 ;  /* 0x00009000ff0075a7 */ /* 0x000e640008001007 */
[----:B-1----:R-:W-:Y:S05]  /*3a00*/  @P0 EXIT ;  /* 0x000000000000094d */ /* 0x002fea0003800000 */
[----:B------:R-:W-:Y:S02]  /*3a10*/  SHF.L.U32 R3, R3, 0x1f, RZ ;  /* 0x0000001f03037819 */ /* 0x000fe400000006ff */
[----:B------:R-:W-:-:S07]  /*3a20*/  MOV R0, UR7 ;  /* 0x0000000700007c02 */ /* 0x000fce0008000f00 */
.L_x_58:
[----:B-1----:R1:W2:Y:S02]  /*3a30*/  SYNCS.PHASECHK.TRANS64.TRYWAIT P0, [R0+URZ+0x90], R3 ;  /* 0x00009003000075a7 */ /* 0x0022a400080011ff */
[----:B--2---:R-:W-:Y:S05]  /*3a40*/  @!P0 NANOSLEEP.SYNCS 0x989680 ;  /* 0x009896800000895d */ /* 0x004fea0003900000 */
[----:B------:R-:W2:Y:S02]  /*3a50*/  @!P0 SYNCS.PHASECHK.TRANS64 P0, [R0+URZ+0x90], R3 ;  /* 0x00009003000085a7 */ /* 0x000ea400080010ff */
[----:B--2---:R-:W-:Y:S05]  /*3a60*/  @P0 EXIT ;  /* 0x000000000000094d */ /* 0x004fea0003800000 */
[----:B------:R-:W-:Y:S05]  /*3a70*/  BRA `(.L_x_58) ;  /* 0xfffffffc00ec7947 */ /* 0x000fea000383ffff */
.L_x_51:
[----:B------:R-:W-:Y:S05]  /*3a80*/  BRA.U UP4, `(.L_x_59) ;  /* 0x00000021040c7547 */ /* 0x000fea000b800000 */
[----:B------:R-:W-:Y:S01]  /*3a90*/  R2UR UR4, R92 ;  /* 0x000000005c0472ca */ /* 0x000fe200000e0000 */
[----:B------:R-:W-:Y:S01]  /*3aa0*/  UMOV UR5, 0x40 ;  /* 0x0000004000057882 */ /* 0x000fe20000000000 */
[----:B------:R-:W-:Y:S01]  /*3ab0*/  NOP ;  /* 0x0000000000007918 */ /* 0x000fe20000000000 */
[----:B------:R-:W-:-:S10]  /*3ac0*/  UMOV UR6, 0x400 ;  /* 0x0000040000067882 */ /* 0x000fd40000000000 */
[----:B------:R-:W-:Y:S02]  /*3ad0*/  ULEA UR5, UR4, UR5, 0x18 ;  /* 0x0000000504057291 */ /* 0x000fe4000f8ec0ff */
[----:B------:R-:W-:-:S07]  /*3ae0*/  ULEA UR6, UR4, UR6, 0x18 ;  /* 0x0000000604067291 */ /* 0x000fce000f8ec0ff */
[----:B------:R-:W1:Y:S02]  /*3af0*/  LDS.U8 R5, [UR5+0x1c] ;  /* 0x00001c05ff057984 */ /* 0x000e640008000000 */
[----:B-1----:R-:W-:-:S13]  /*3b00*/  ISETP.NE.AND P0, PT, R5, RZ, PT ;  /* 0x000000ff0500720c */ /* 0x002fda0003f05270 */
[----:B------:R-:W-:Y:S05]  /*3b10*/  @P0 BRA `(.L_x_60) ;  /* 0x0000000400180947 */ /* 0x000fea0003800000 */
[----:B------:R-:W-:Y:S01]  /*3b20*/  R2UR UR4, R2 ;  /* 0x00000000020472ca */ /* 0x000fe200000e0000 */
[----:B------:R-:W-:-:S12]  /*3b30*/  UIADD3 UR7, UPT, UPT, UR5, 0x8, URZ ;  /* 0x0000000805077890 */ /* 0x000fd8000fffe0ff */
[----:B------:R-:W-:-:S09]  /*3b40*/  UISETP.NE.U32.AND UP1, UPT, UR4, 0x1, UPT ;  /* 0x000000010400788c */ /* 0x000fd2000bf25070 */
[----:B------:R-:W-:Y:S05]  /*3b50*/  BRA.U !UP1, `(.L_x_61) ;  /* 0x0000000109a47547 */ /* 0x000fea000b800000 */
[----:B------:R-:W-:Y:S01]  /*3b60*/  ELECT P0, URZ, PT ;  /* 0x0000000000ff782f */ /* 0x000fe20003800000 */
[----:B------:R-:W-:-:S12]  /*3b70*/  BSSY B0, `(.L_x_61) ;  /* 0x0000027000007945 */ /* 0x000fd80003800000 */
[----:B------:R-:W-:Y:S05]  /*3b80*/  @!P0 BRA `(.L_x_62) ;  /* 0x0000000000948947 */ /* 0x000fea0003800000 */
[----:B------:R-:W-:-:S05]  /*3b90*/  UMOV UR4, 0x10 ;  /* 0x0000001000047882 */ /* 0x000fca0000000000 */
[----:B------:R-:W-:Y:S04]  /*3ba0*/  DEPBAR.LE SB1, 0x36 ;  /* 0x00009d800000791a */ /* 0x000fe80000000000 */
[----:B------:R-:W1:Y:S02]  /*3bb0*/  UTCATOMSWS.2CTA.FIND_AND_SET.ALIGN UP0, UR4, UR4 ;  /* 0x00000004000475e3 */ /* 0x000e640008200800 */
[----:B-1----:R-:W-:Y:S01]  /*3bc0*/  MOV R12, UR4 ;  /* 0x00000004000c7c02 */ /* 0x002fe20008000f00 */
[----:B------:R-:W-:Y:S06]  /*3bd0*/  BRA.U UP0, `(.L_x_63) ;  /* 0x0000000100187547 */ /* 0x000fec000b800000 */
.L_x_64:
[----:B------:R-:W-:Y:S05]  /*3be0*/  NANOSLEEP 0x64 ;  /* 0x000000640000795d */ /* 0x000fea0003800000 */
[----:B------:R-:W-:-:S05]  /*3bf0*/  UMOV UR4, 0x10 ;  /* 0x0000001000047882 */ /* 0x000fca0000000000 */
[----:B------:R-:W-:Y:S04]  /*3c00*/  DEPBAR.LE SB1, 0x36 ;  /* 0x00009d800000791a */ /* 0x000fe80000000000 */
[----:B------:R-:W1:Y:S02]  /*3c10*/  UTCATOMSWS.2CTA.FIND_AND_SET.ALIGN UP0, UR4, UR4 ;  /* 0x00000004000475e3 */ /* 0x000e640008200800 */
[----:B-1----:R-:W-:Y:S01]  /*3c20*/  MOV R12, UR4 ;  /* 0x00000004000c7c02 */ /* 0x002fe20008000f00 */
[----:B------:R-:W-:Y:S05]  /*3c30*/  BRA.U !UP0, `(.L_x_64) ;  /* 0xfffffffd08e87547 */ /* 0x000fea000b83ffff */
.L_x_63:
[----:B------:R-:W1:Y:S01]  /*3c40*/  LDS R8, [UR5+0x10] ;  /* 0x00001005ff087984 */ /* 0x000e620008000800 */
[----:B------:R-:W-:Y:S01]  /*3c50*/  R2UR UR4, R0 ;  /* 0x00000000000472ca */ /* 0x000fe200000e0000 */
[----:B------:R-:W-:-:S04]  /*3c60*/  IMAD.U32 R5, RZ, RZ, UR6 ;  /* 0x00000006ff057e24 */ /* 0x000fc8000f8e00ff */
[----:B------:R-:W-:-:S08]  /*3c70*/  VIADD R5, R5, 0x110 ;  /* 0x0000011005057836 */ /* 0x000fd00000000000 */
[----:B------:R-:W-:Y:S02]  /*3c80*/  MOV R6, UR4 ;  /* 0x0000000400067c02 */ /* 0x000fe40008000f00 */
[----:B-1----:R-:W-:-:S04]  /*3c90*/  SHF.L.U32 R8, R8, 0x1f, RZ ;  /* 0x0000001f08087819 */ /* 0x002fc800000006ff */
[----:B------:R-:W1:Y:S02]  /*3ca0*/  SYNCS.PHASECHK.TRANS64.TRYWAIT P0, [UR5+0x8], R8 ;  /* 0x00000808ff0075a7 */ /* 0x000e640008001105 */
[----:B-1----:R-:W-:Y:S05]  /*3cb0*/  @P0 BRA `(.L_x_65) ;  /* 0x0000000000080947 */ /* 0x002fea0003800000 */
[----:B------:R-:W1:Y:S02]  /*3cc0*/  SYNCS.PHASECHK.TRANS64.TRYWAIT P0, [UR5+0x8], R8 ;  /* 0x00000808ff0075a7 */ /* 0x000e640008001105 */
[----:B-1----:R-:W-:Y:S05]  /*3cd0*/  @!P0 BRA `(.L_x_66) ;  /* 0x0000005c00fc8947 */ /* 0x002fea0003800000 */
.L_x_65:
[----:B------:R-:W-:Y:S01]  /*3ce0*/  R2UR UR4, R0 ;  /* 0x00000000000472ca */ /* 0x000fe200000e0000 */
[----:B------:R-:W-:Y:S01]  /*3cf0*/  IMAD.MOV.U32 R9, RZ, RZ, 0xffff ;  /* 0x0000ffffff097424 */ /* 0x000fe200078e00ff */
[----:B------:R-:W-:Y:S01]  /*3d00*/  PRMT R6, R6, 0x654, R5 ;  /* 0x0000065406067816 */ /* 0x000fe20000000005 */
[----:B------:R-:W-:Y:S02]  /*3d10*/  HFMA2 R5, -RZ, RZ, 0, 5.9604644775390625e-08 ;  /* 0x00000001ff057431 */ /* 0x000fe400000001ff */
[----:B-1----:R-:W-:Y:S02]  /*3d20*/  IMAD.MOV.U32 R8, RZ, RZ, 0x4 ;  /* 0x00000004ff087424 */ /* 0x002fe400078e00ff */
[----:B------:R-:W-:Y:S01]  /*3d30*/  IMAD.SHL.U32 R11, R12, 0x20, RZ ;  /* 0x000000200c0b7824 */ /* 0x000fe200078e00ff */
[----:B------:R-:W-:-:S05]  /*3d40*/  SHF.L.U32 R10, R9, R12, RZ ;  /* 0x0000000c090a7219 */ /* 0x000fca00000006ff */
[----:B------:R-:W-:Y:S01]  /*3d50*/  UPRMT UR4, UR4, 0x654, UR7 ;  /* 0x0000065404047896 */ /* 0x000fe20008000007 */
[----:B------:R-:W-:-:S05]  /*3d60*/  SHF.L.U32 R9, R5, R12, RZ ;  /* 0x0000000c05097219 */ /* 0x000fca00000006ff */
[----:B------:R-:W-:-:S03]  /*3d70*/  MOV R7, UR4 ;  /* 0x0000000400077c02 */ /* 0x000fc60008000f00 */
[----:B------:R1:W-:Y:S01]  /*3d80*/  SYNCS.ARRIVE.TRANS64.RED RZ, [UR4], R8 ;  /* 0x00000008ffff79a7 */ /* 0x0003e20008000404 */
[----:B------:R1:W-:Y:S04]  /*3d90*/  STS [UR6+0x110], R11 ;  /* 0x0001100bff007988 */ /* 0x0003e80008000806 */
[----:B------:R1:W-:Y:S04]  /*3da0*/  STAS [R6.64], R12 ;  /* 0x0000000c06007dbd */ /* 0x0003e8000c0008ff */
[----:B------:R1:W-:Y:S04]  /*3db0*/  ATOMS.OR RZ, [UR5+0x14], R10 ;  /* 0x0000140affff798c */ /* 0x0003e8000b000005 */
[----:B------:R1:W-:Y:S04]  /*3dc0*/  ATOMS.OR RZ, [UR5+0x18], R9 ;  /* 0x00001809ffff798c */ /* 0x0003e8000b000005 */
[----:B------:R1:W-:Y:S02]  /*3dd0*/  ATOMS.XOR RZ, [UR5+0x10], R5 ;  /* 0x00001005ffff798c */ /* 0x0003e4000b800005 */
.L_x_62:
[----:B------:R-:W-:Y:S05]  /*3de0*/  BSYNC B0 ;  /* 0x0000000000007941 */ /* 0x000fea0003800000 */
.L_x_61:
[----:B------:R-:W-:Y:S05]  /*3df0*/  BRA.U UP1, `(.L_x_67) ;  /* 0x0000000101707547 */ /* 0x000fea000b800000 */
[----:B------:R-:W-:-:S03]  /*3e00*/  UMOV UR4, 0xffffffff ;  /* 0xffffffff00047882 */ /* 0x000fc60000000000 */
[----:B------:R-:W-:Y:S05]  /*3e10*/  BRA.DIV UR4, `(.L_x_68) ;  /* 0x0000005e04c47947 */ /* 0x000fea000b800000 */
[----:B------:R-:W-:-:S13]  /*3e20*/  ELECT P0, URZ, PT ;  /* 0x0000000000ff782f */ /* 0x000fda0003800000 */
.L_x_154:
[----:B------:R-:W-:Y:S05]  /*3e30*/  @!P0 BRA `(.L_x_67) ;  /* 0x0000000000608947 */ /* 0x000fea0003800000 */
[----:B-1----:R-:W1:Y:S02]  /*3e40*/  LDS R6, [UR5+0x10] ;  /* 0x00001005ff067984 */ /* 0x002e640008000800 */
[----:B-1----:R-:W-:-:S04]  /*3e50*/  SHF.L.U32 R6, R6, 0x1f, RZ ;  /* 0x0000001f06067819 */ /* 0x002fc800000006ff */
[----:B------:R-:W1:Y:S02]  /*3e60*/  SYNCS.PHASECHK.TRANS64.TRYWAIT P0, [UR5+0x8], R6 ;  /* 0x00000806ff0075a7 */ /* 0x000e640008001105 */
[----:B-1----:R-:W-:Y:S05]  /*3e70*/  @P0 BRA `(.L_x_69) ;  /* 0x0000000000080947 */ /* 0x002fea0003800000 */
[----:B------:R-:W1:Y:S02]  /*3e80*/  SYNCS.PHASECHK.TRANS64.TRYWAIT P0, [UR5+0x8], R6 ;  /* 0x00000806ff0075a7 */ /* 0x000e640008001105 */
[----:B-1----:R-:W-:Y:S05]  /*3e90*/  @!P0 BRA `(.L_x_70) ;  /* 0x0000005c00c88947 */ /* 0x002fea0003800000 */
.L_x_69:
[----:B------:R-:W2:Y:S01]  /*3ea0*/  LDS R8, [UR6+0x110] ;  /* 0x00011006ff087984 */ /* 0x000ea20008000800 */
[----:B------:R-:W-:Y:S01]  /*3eb0*/  R2UR UR4, R0 ;  /* 0x00000000000472ca */ /* 0x000fe200000e0000 */
[----:B-1----:R-:W-:Y:S02]  /*3ec0*/  IMAD.MOV.U32 R6, RZ, RZ, 0xffff ;  /* 0x0000ffffff067424 */ /* 0x002fe400078e00ff */
[----:B------:R-:W-:-:S10]  /*3ed0*/  IMAD.MOV.U32 R5, RZ, RZ, 0x1 ;  /* 0x00000001ff057424 */ /* 0x000fd400078e00ff */
[----:B------:R-:W-:Y:S01]  /*3ee0*/  UPRMT UR4, UR4, 0x654, UR7 ;  /* 0x0000065404047896 */ /* 0x000fe20008000007 */
[----:B--2---:R-:W-:Y:S01]  /*3ef0*/  IMAD.SHL.U32 R7, R8, 0x20, RZ ;  /* 0x0000002008077824 */ /* 0x004fe200078e00ff */
[-C--:B------:R-:W-:Y:S02]  /*3f00*/  SHF.L.U32 R6, R6, R8.reuse, RZ ;  /* 0x0000000806067219 */ /* 0x080fe400000006ff */
[----:B------:R-:W-:Y:S02]  /*3f10*/  SHF.L.U32 R8, R5, R8, RZ ;  /* 0x0000000805087219 */ /* 0x000fe400000006ff */
[----:B------:R2:W-:Y:S04]  /*3f20*/  STS [UR6+0x110], R7 ;  /* 0x00011007ff007988 */ /* 0x0005e80008000806 */
[----:B------:R2:W-:Y:S04]  /*3f30*/  ATOMS.OR RZ, [UR5+0x14], R6 ;  /* 0x00001406ffff798c */ /* 0x0005e8000b000005 */
[----:B------:R2:W-:Y:S01]  /*3f40*/  ATOMS.OR RZ, [UR5+0x18], R8 ;  /* 0x00001808ffff798c */ /* 0x0005e2000b000005 */
[----:B------:R-:W-:Y:S03]  /*3f50*/  SYNCS.ARRIVE.TRANS64.RED.A1T0 RZ, [UR4], RZ ;  /* 0x000000ffffff79a7 */ /* 0x000fe60008100404 */
[----:B------:R2:W-:Y:S01]  /*3f60*/  ATOMS.XOR RZ, [UR5+0x10], R5 ;  /* 0x00001005ffff798c */ /* 0x0005e2000b800005 */
[----:B------:R-:W-:Y:S05]  /*3f70*/  BRA `(.L_x_67) ;  /* 0x0000000000107947 */ /* 0x000fea0003800000 */
.L_x_60:
[----:B------:R-:W-:Y:S02]  /*3f80*/  MOV R5, 0xffffffff ;  /* 0xffffffff00057802 */ /* 0x000fe40000000f00 */
[----:B------:R-:W-:-:S03]  /*3f90*/  MOV R6, 0x3fc0 ;  /* 0x00003fc000067802 */ /* 0x000fc60000000f00 */
[----:B------:R1:W-:Y:S04]  /*3fa0*/  STS [UR6+0x110], R5 ;  /* 0x00011005ff007988 */ /* 0x0003e80008000806 */
[----:B-1---5:R-:W-:Y:S05]  /*3fb0*/  CALL.REL.NOINC `($__internal_1_$__cuda_sm10x_tcgen05_guardrail_trap_phase_invalid_during_alloc) ;  /* 0x0000006000f47944 */ /* 0x022fea0003c00000 */
.L_x_67:
[----:B------:R-:W-:Y:S05]  /*3fc0*/  WARPSYNC.ALL ;  /* 0x0000000000007948 */ /* 0x000fea0003800000 */
[----:B------:R-:W3:Y:S01]  /*3fd0*/  S2UR UR29, SR_CgaCtaId ;  /* 0x00000000001d79c3 */ /* 0x000ee20000008800 */
[----:B------:R-:W-:Y:S01]  /*3fe0*/  UMOV UR4, 0x400 ;  /* 0x0000040000047882 */ /* 0x000fe20000000000 */
[----:B------:R-:W-:-:S06]  /*3ff0*/  NOP ;  /* 0x0000000000007918 */ /* 0x000fcc0000000000 */
[----:B------:R-:W-:Y:S06]  /*4000*/  BAR.ARV 0x6, 0xa0 ;  /* 0x0182800000007b1d */ /* 0x000fec0000002000 */
[----:B------:R-:W4:Y:S01]  /*4010*/  LDCU UR11, c[0x0][0x38c] ;  /* 0x00007180ff0b77ac */ /* 0x000f220008000800 */
[----:B------:R-:W-:Y:S01]  /*4020*/  LOP3.LUT R4, R4, 0xffff, RZ, 0xc0, !PT ;  /* 0x0000ffff04047812 */ /* 0x000fe200078ec0ff */
[----:B-1----:R-:W-:Y:S01]  /*4030*/  HFMA2 R12, -RZ, RZ, 0, 5.9604644775390625e-08 ;  /* 0x00000001ff0c7431 */ /* 0x002fe200000001ff */
[----:B------:R-:W-:Y:S02]  /*4040*/  LOP3.LUT R3, R3, 0xffff, RZ, 0xc0, !PT ;  /* 0x0000ffff03037812 */ /* 0x000fe400078ec0ff */
[----:B------:R-:W-:-:S02]  /*4050*/  CS2R R10, SRZ ;  /* 0x00000000000a7805 */ /* 0x000fc4000001ff00 */
[----:B------:R-:W-:Y:S01]  /*4060*/  R2UR UR12, R2 ;  /* 0x00000000020c72ca */ /* 0x000fe200000e0000 */
[----:B------:R-:W-:Y:S01]  /*4070*/  IMAD.MOV.U32 R9, RZ, RZ, RZ ;  /* 0x000000ffff097224 */ /* 0x000fe200078e00ff */
[----:B------:R-:W-:Y:S01]  /*4080*/  R2UR UR64, R4 ;  /* 0x00000000044072ca */ /* 0x000fe200000e0000 */
[----:B------:R-:W1:Y:S01]  /*4090*/  LDCU UR74, c[0x0][0x370] ;  /* 0x00006e00ff4a77ac */ /* 0x000e620008000800 */
[----:B------:R-:W-:Y:S01]  /*40a0*/  R2UR UR76, R3 ;  /* 0x00000000034c72ca */ /* 0x000fe200000e0000 */
[----:B---3--:R-:W-:Y:S01]  /*40b0*/  ULEA UR29, UR29, UR4, 0x18 ;  /* 0x000000041d1d7291 */ /* 0x008fe2000f8ec0ff */
[----:B------:R-:W-:Y:S01]  /*40c0*/  UMOV UR72, URZ ;  /* 0x000000ff00487c82 */ /* 0x000fe20008000000 */
[----:B------:R-:W-:Y:S02]  /*40d0*/  UISETP.GE.AND UP5, UPT, UR39, 0x1, UPT ;  /* 0x000000012700788c */ /* 0x000fe4000bfa6270 */
[----:B------:R-:W-:Y:S02]  /*40e0*/  UIADD3 UR6, UPT, UPT, UR29, 0x6400, URZ ;  /* 0x000064001d067890 */ /* 0x000fe4000fffe0ff */
[----:B----4-:R-:W-:-:S03]  /*40f0*/  UIADD3 UR11, UPT, UPT, UR11, 0xff, URZ ;  /* 0x000000ff0b0b7890 */ /* 0x010fc6000fffe0ff */
[----:B--2---:R-:W2:Y:S01]  /*4100*/  LDS R5, [UR29+0x110] ;  /* 0x0001101dff057984 */ /* 0x004ea20008000800 */
[----:B------:R-:W-:Y:S02]  /*4110*/  UIADD3 UR4, UPT, UPT, UR29, 0x2e400, URZ ;  /* 0x0002e4001d047890 */ /* 0x000fe4000fffe0ff */
[----:B------:R-:W-:Y:S02]  /*4120*/  USHF.R.S32.HI UR9, URZ, 0x1f, UR11 ;  /* 0x0000001fff097899 */ /* 0x000fe4000801140b */
[----:B------:R-:W-:Y:S02]  /*4130*/  USHF.R.U32.HI UR10, URZ, 0x4, UR6 ;  /* 0x00000004ff0a7899 */ /* 0x000fe40008011606 */
[----:B------:R-:W-:Y:S02]  /*4140*/  UIADD3 UR5, UPT, UPT, UR29, 0x26400, URZ ;  /* 0x000264001d057890 */ /* 0x000fe4000fffe0ff */
[----:B------:R-:W-:Y:S02]  /*4150*/  USHF.R.U32.HI UR6, URZ, 0x4, UR4 ;  /* 0x00000004ff067899 */ /* 0x000fe40008011604 */
[----:B------:R-:W-:-:S02]  /*4160*/  UIADD3 UR7, UPT, UPT, UR29, 0x2f400, URZ ;  /* 0x0002f4001d077890 */ /* 0x000fc4000fffe0ff */
[----:B------:R-:W-:Y:S02]  /*4170*/  ULEA.HI UR4, UR9, UR11, URZ, 0x8 ;  /* 0x0000000b09047291 */ /* 0x000fe4000f8f40ff */
[----:B------:R-:W-:Y:S02]  /*4180*/  USHF.R.U32.HI UR8, URZ, 0x4, UR5 ;  /* 0x00000004ff087899 */ /* 0x000fe40008011605 */
[----:B------:R-:W-:Y:S02]  /*4190*/  USHF.R.U32.HI UR5, URZ, 0x4, UR7 ;  /* 0x00000004ff057899 */ /* 0x000fe40008011607 */
[----:B------:R-:W-:Y:S02]  /*41a0*/  USHF.R.S32.HI UR75, URZ, 0x8, UR4 ;  /* 0x00000008ff4b7899 */ /* 0x000fe40008011404 */
[----:B------:R-:W-:Y:S02]  /*41b0*/  ULOP3.LUT UR6, UR6, 0x3fff, URZ, 0xc0, !UPT ;  /* 0x00003fff06067892 */ /* 0x000fe4000f8ec0ff */
[----:B------:R-:W-:-:S02]  /*41c0*/  ULOP3.LUT UR5, UR5, 0x3fff, URZ, 0xc0, !UPT ;  /* 0x00003fff05057892 */ /* 0x000fc4000f8ec0ff */
[----:B------:R-:W-:Y:S02]  /*41d0*/  UISETP.LT.AND UP0, UPT, UR75, 0x1, UPT ;  /* 0x000000014b00788c */ /* 0x000fe4000bf01270 */
[----:B------:R-:W-:Y:S02]  /*41e0*/  ULOP3.LUT UR67, UR6, 0x10000, URZ, 0xfc, !UPT ;  /* 0x0001000006437892 */ /* 0x000fe4000f8efcff */
[----:B------:R-:W-:Y:S02]  /*41f0*/  ULOP3.LUT UR68, UR5, 0x10000, URZ, 0xfc, !UPT ;  /* 0x0001000005447892 */ /* 0x000fe4000f8efcff */
[----:B------:R-:W-:Y:S02]  /*4200*/  USEL UR13, UR75, 0x1, !UP0 ;  /* 0x000000014b0d7887 */ /* 0x000fe4000c000000 */
[----:B------:R-:W-:Y:S02]  /*4210*/  ULOP3.LUT UR10, UR10, 0x3fff, URZ, 0xc0, !UPT ;  /* 0x00003fff0a0a7892 */ /* 0x000fe4000f8ec0ff */
[----:B------:R-:W-:-:S02]  /*4220*/  ULOP3.LUT UR8, UR8, 0x3fff, URZ, 0xc0, !UPT ;  /* 0x00003fff08087892 */ /* 0x000fc4000f8ec0ff */
[----:B------:R-:W-:Y:S01]  /*4230*/  IMAD.U32 R20, RZ, RZ, UR13 ;  /* 0x0000000dff147e24 */ /* 0x000fe2000f8e00ff */
[----:B------:R-:W-:Y:S01]  /*4240*/  ULOP3.LUT UR65, UR10, 0x10000, URZ, 0xfc, !UPT ;  /* 0x000100000a417892 */ /* 0x000fe2000f8efcff */
[----:B--2---:R-:W-:Y:S01]  /*4250*/  R2UR UR25, R5 ;  /* 0x00000000051972ca */ /* 0x004fe200000e0000 */
[----:B------:R-:W-:Y:S02]  /*4260*/  ULOP3.LUT UR66, UR8, 0x10000, URZ, 0xfc, !UPT ;  /* 0x0001000008427892 */ /* 0x000fe4000f8efcff */
[----:B------:R-:W-:Y:S01]  /*4270*/  UISETP.NE.AND UP4, UPT, UR39, 0x1, UPT ;  /* 0x000000012700788c */ /* 0x000fe2000bf85270 */
[----:B------:R-:W2:Y:S01]  /*4280*/  LDCU UR73, c[0x0][0x374] ;  /* 0x00006e80ff4977ac */ /* 0x000ea20008000800 */
[----:B------:R-:W-:Y:S01]  /*4290*/  UISETP.NE.AND UP3, UPT, UR12, URZ, UPT ;  /* 0x000000ff0c00728c */ /* 0x000fe2000bf65270 */
[----:B------:R-:W-:Y:S01]  /*42a0*/  UMOV UR27, URZ ;  /* 0x000000ff001b7c82 */ /* 0x000fe20008000000 */
[----:B------:R-:W-:-:S06]  /*42b0*/  UMOV UR26, URZ ;  /* 0x000000ff001a7c82 */ /* 0x000fcc0008000000 */
[----:B------:R-:W-:Y:S02]  /*42c0*/  UIADD3 UR4, UPT, UPT, UR25, 0x88, URZ ;  /* 0x0000008819047890 */ /* 0x000fe4000fffe0ff */
[----:B------:R-:W-:Y:S02]  /*42d0*/  UIADD3 UR48, UPT, UPT, UR25, 0x80, URZ ;  /* 0x0000008019307890 */ /* 0x000fe4000fffe0ff */
[----:B------:R-:W-:Y:S02]  /*42e0*/  UIADD3 UR60, UPT, UPT, UR25, 0x40000080, URZ ;  /* 0x40000080193c7890 */ /* 0x000fe4000fffe0ff */
[----:B------:R-:W-:Y:S01]  /*42f0*/  UIADD3 UR58, UPT, UPT, UR25, -0x7fffff80, URZ ;  /* 0x80000080193a7890 */ /* 0x000fe2000fffe0ff */
[----:B------:R-:W-:Y:S01]  /*4300*/  IMAD.U32 R21, RZ, RZ, UR4 ;  /* 0x00000004ff157e24 */ /* 0x000fe2000f8e00ff */
[----:B------:R-:W-:Y:S02]  /*4310*/  UIADD3 UR56, UPT, UPT, UR25, -0x3fffff80, URZ ;  /* 0xc000008019387890 */ /* 0x000fe4000fffe0ff */
[----:B------:R-:W-:-:S02]  /*4320*/  UIADD3 UR62, UPT, UPT, UR25, 0x84, URZ ;  /* 0x00000084193e7890 */ /* 0x000fc4000fffe0ff */
[----:B------:R-:W-:Y:S02]  /*4330*/  USHF.R.U32.HI UR7, URZ, 0x11, UR48 ;  /* 0x00000011ff077899 */ /* 0x000fe40008011630 */
[----:B------:R-:W-:Y:S02]  /*4340*/  USHF.R.U32.HI UR6, URZ, 0x11, UR60 ;  /* 0x00000011ff067899 */ /* 0x000fe4000801163c */
[----:B------:R-:W-:Y:S02]  /*4350*/  USHF.R.U32.HI UR5, URZ, 0x11, UR58 ;  /* 0x00000011ff057899 */ /* 0x000fe4000801163a */
[----:B------:R-:W-:Y:S02]  /*4360*/  USHF.R.U32.HI UR4, URZ, 0x11, UR56 ;  /* 0x00000011ff047899 */ /* 0x000fe40008011638 */
[----:B------:R-:W-:Y:S02]  /*4370*/  USHF.R.U32.HI UR11, URZ, 0x11, UR62 ;  /* 0x00000011ff0b7899 */ /* 0x000fe4000801163e */
[----:B------:R-:W-:-:S02]  /*4380*/  ULOP3.LUT UR7, UR7, 0x6000, URZ, 0xc0, !UPT ;  /* 0x0000600007077892 */ /* 0x000fc4000f8ec0ff */
[----:B------:R-:W-:Y:S02]  /*4390*/  ULOP3.LUT UR6, UR6, 0x6000, URZ, 0xc0, !UPT ;  /* 0x0000600006067892 */ /* 0x000fe4000f8ec0ff */
[----:B------:R-:W-:Y:S02]  /*43a0*/  ULOP3.LUT UR5, UR5, 0x6000, URZ, 0xc0, !UPT ;  /* 0x0000600005057892 */ /* 0x000fe4000f8ec0ff */
[----:B------:R-:W-:Y:S02]  /*43b0*/  UIADD3 UR54, UPT, UPT, UR25, 0x40000084, URZ ;  /* 0x4000008419367890 */ /* 0x000fe4000fffe0ff */
[----:B------:R-:W-:Y:S02]  /*43c0*/  UIADD3 UR52, UPT, UPT, UR25, -0x7fffff7c, URZ ;  /* 0x8000008419347890 */ /* 0x000fe4000fffe0ff */
[----:B------:R-:W-:Y:S02]  /*43d0*/  ULOP3.LUT UR4, UR4, 0x6000, URZ, 0xc0, !UPT ;  /* 0x0000600004047892 */ /* 0x000fe4000f8ec0ff */
[----:B------:R-:W-:-:S02]  /*43e0*/  ULOP3.LUT UR11, UR11, 0x6000, URZ, 0xc0, !UPT ;  /* 0x000060000b0b7892 */ /* 0x000fc4000f8ec0ff */
[----:B------:R-:W-:Y:S02]  /*43f0*/  ULOP3.LUT UR13, UR7, 0x1090, URZ, 0xfc, !UPT ;  /* 0x00001090070d7892 */ /* 0x000fe4000f8efcff */
[----:B------:R-:W-:Y:S02]  /*4400*/  ULOP3.LUT UR7, UR6, 0x1090, URZ, 0xfc, !UPT ;  /* 0x0000109006077892 */ /* 0x000fe4000f8efcff */
[----:B------:R-:W-:Y:S02]  /*4410*/  ULOP3.LUT UR6, UR5, 0x1090, URZ, 0xfc, !UPT ;  /* 0x0000109005067892 */ /* 0x000fe4000f8efcff */
[----:B------:R-:W-:Y:S01]  /*4420*/  USHF.R.U32.HI UR10, URZ, 0x11, UR54 ;  /* 0x00000011ff0a7899 */ /* 0x000fe20008011636 */
[----:B------:R-:W-:Y:S01]  /*4430*/  IMAD.U32 R19, RZ, RZ, UR13 ;  /* 0x0000000dff137e24 */ /* 0x000fe2000f8e00ff */
[----:B------:R-:W-:Y:S01]  /*4440*/  USHF.R.U32.HI UR9, URZ, 0x11, UR52 ;  /* 0x00000011ff097899 */ /* 0x000fe20008011634 */
[----:B------:R-:W-:Y:S01]  /*4450*/  MOV R18, UR7 ;  /* 0x0000000700127c02 */ /* 0x000fe20008000f00 */
[----:B------:R-:W-:Y:S01]  /*4460*/  ULOP3.LUT UR5, UR4, 0x1090, URZ, 0xfc, !UPT ;  /* 0x0000109004057892 */ /* 0x000fe2000f8efcff */
[----:B------:R-:W-:Y:S01]  /*4470*/  IMAD.U32 R17, RZ, RZ, UR6 ;  /* 0x00000006ff117e24 */ /* 0x000fe2000f8e00ff */
[----:B------:R-:W-:-:S02]  /*4480*/  ULOP3.LUT UR4, UR11, 0x1090, URZ, 0xfc, !UPT ;  /* 0x000010900b047892 */ /* 0x000fc4000f8efcff */
[----:B------:R-:W-:Y:S02]  /*4490*/  ULOP3.LUT UR10, UR10, 0x6000, URZ, 0xc0, !UPT ;  /* 0x000060000a0a7892 */ /* 0x000fe4000f8ec0ff */
[----:B------:R-:W-:Y:S01]  /*44a0*/  ULOP3.LUT UR9, UR9, 0x6000, URZ, 0xc0, !UPT ;  /* 0x0000600009097892 */ /* 0x000fe2000f8ec0ff */
[----:B------:R-:W-:Y:S01]  /*44b0*/  IMAD.U32 R16, RZ, RZ, UR5 ;  /* 0x00000005ff107e24 */ /* 0x000fe2000f8e00ff */
[----:B------:R-:W-:Y:S01]  /*44c0*/  UIADD3 UR50, UPT, UPT, UR25, -0x3fffff7c, URZ ;  /* 0xc000008419327890 */ /* 0x000fe2000fffe0ff */
[----:B------:R-:W-:Y:S01]  /*44d0*/  MOV R15, UR4 ;  /* 0x00000004000f7c02 */ /* 0x000fe20008000f00 */
[----:B------:R-:W-:Y:S02]  /*44e0*/  ULOP3.LUT UR5, UR10, 0x1090, URZ, 0xfc, !UPT ;  /* 0x000010900a057892 */ /* 0x000fe4000f8efcff */
[----:B------:R-:W-:Y:S02]  /*44f0*/  ULOP3.LUT UR4, UR9, 0x1090, URZ, 0xfc, !UPT ;  /* 0x0000109009047892 */ /* 0x000fe4000f8efcff */
[----:B------:R-:W-:-:S02]  /*4500*/  USHF.R.U32.HI UR8, URZ, 0x11, UR50 ;  /* 0x00000011ff087899 */ /* 0x000fc40008011632 */
[----:B------:R-:W-:Y:S02]  /*4510*/  IMAD.U32 R14, RZ, RZ, UR5 ;  /* 0x00000005ff0e7e24 */ /* 0x000fe4000f8e00ff */
[----:B------:R-:W-:Y:S01]  /*4520*/  ULOP3.LUT UR8, UR8, 0x6000, URZ, 0xc0, !UPT ;  /* 0x0000600008087892 */ /* 0x000fe2000f8ec0ff */
[----:B------:R-:W-:-:S03]  /*4530*/  IMAD.U32 R13, RZ, RZ, UR4 ;  /* 0x00000004ff0d7e24 */ /* 0x000fc6000f8e00ff */
[----:B-12---:R-:W-:-:S12]  /*4540*/  ULOP3.LUT UR77, UR8, 0x1090, URZ, 0xfc, !UPT ;  /* 0x00001090084d7892 */ /* 0x006fd8000f8efcff */
.L_x_80:
[C---:B------:R-:W-:Y:S02]  /*4550*/  LEA R8, R11.reuse, UR29, 0x3 ;  /* 0x0000001d0b087c11 */ /* 0x040fe4000f8e18ff */
[----:B------:R-:W-:Y:S02]  /*4560*/  SHF.L.U32 R3, R10, 0x1f, RZ ;  /* 0x0000001f0a037819 */ /* 0x000fe400000006ff */
[----:B------:R-:W-:Y:S02]  /*4570*/  LEA R5, R11, UR29, 0x4 ;  /* 0x0000001d0b057c11 */ /* 0x000fe4000f8e20ff */
[----:B------:R-:W1:Y:S02]  /*4580*/  SYNCS.PHASECHK.TRANS64.TRYWAIT P0, [R8+URZ+0x80], R3 ;  /* 0x00008003080075a7 */ /* 0x000e6400080011ff */
[----:B-1-34-:R-:W-:Y:S05]  /*4590*/  @!P0 BRA `(.L_x_71) ;  /* 0x0000005800208947 */ /* 0x01afea0003800000 */
.L_x_155:
[----:B------:R-:W2:Y:S01]  /*45a0*/  LDS.128 R4, [R5+0xf0] ;  /* 0x0000f00005047984 */ /* 0x000ea20000000c00 */
[----:B------:R-:W-:Y:S01]  /*45b0*/  @!PT LDS RZ, [RZ] ;  /* 0x00000000fffff984 */ /* 0x000fe20000000800 */
[----:B------:R-:W-:Y:S01]  /*45c0*/  @!PT LDS RZ, [RZ] ;  /* 0x00000000fffff984 */ /* 0x000fe20000000800 */
[----:B------:R-:W-:Y:S01]  /*45d0*/  @!PT LDS RZ, [RZ] ;  /* 0x00000000fffff984 */ /* 0x000fe20000000800 */
[----:B------:R-:W-:Y:S01]  /*45e0*/  @!PT LDS RZ, [RZ] ;  /* 0x00000000fffff984 */ /* 0x000fe20000000800 */
[----:B------:R3:W-:Y:S06]  /*45f0*/  MEMBAR.ALL.CTA ;  /* 0x0000000000007992 */ /* 0x0007ec0000008000 */
[----:B---3--:R-:W3:Y:S01]  /*4600*/  FENCE.VIEW.ASYNC.S ;  /* 0x00000000000073c6 */ /* 0x008ee20000000000 */
[----:B--2---:R-:W-:-:S13]  /*4610*/  LOP3.LUT P0, RZ, R6, 0x1, RZ, 0xc0, !PT ;  /* 0x0000000106ff7812 */ /* 0x004fda000780c0ff */
[----:B---3--:R-:W-:Y:S01]  /*4620*/  VOTEU.ANY UP2, P0 ;  /* 0x0000000000ff7886 */ /* 0x008fe20000040100 */
[----:B------:R-:W-:-:S13]  /*4630*/  PLOP3.LUT P0, PT, PT, PT, UP2, 0x80, 0x8 ;  /* 0x000000000008781c */ /* 0x000fda0003f0f028 */
[----:B-1----:R-:W-:Y:S02]  /*4640*/  @P0 MOV R3, R4 ;  /* 0x0000000400030202 */ /* 0x002fe40000000f00 */
[----:B------:R-:W-:Y:S02]  /*4650*/  @P0 LOP3.LUT R4, R5, 0xffff, RZ, 0xc0, !PT ;  /* 0x0000ffff05040812 */ /* 0x000fe400078ec0ff */
[----:B------:R-:W-:Y:S01]  /*4660*/  @P0 R2UR UR5, R3 ;  /* 0x00000000030502ca */ /* 0x000fe200000e0000 */
[----:B------:R-:W-:Y:S01]  /*4670*/  VIADD R3, R8, 0x90 ;  /* 0x0000009008037836 */ /* 0x000fe20000000000 */
[----:B------:R-:W-:-:S04]  /*4680*/  @P0 R2UR UR4, R4 ;  /* 0x00000000040402ca */ /* 0x000fc800000e0000 */
[----:B------:R-:W-:-:S04]  /*4690*/  PRMT R3, RZ, 0x654, R3 ;  /* 0x00000654ff037816 */ /* 0x000fc80000000003 */
[----:B------:R1:W-:Y:S03]  /*46a0*/  SYNCS.ARRIVE.TRANS64.RED.A1T0 RZ, [R3+URZ], RZ ;  /* 0x000000ff03ff79a7 */ /* 0x0003e600081004ff */
[----:B------:R-:W-:Y:S02]  /*46b0*/  @UP2 UMOV UR70, UR5 ;  /* 0x0000000500462c82 */ /* 0x000fe40008000000 */
[----:B------:R-:W-:Y:S01]  /*46c0*/  @UP2 UMOV UR69, UR4 ;  /* 0x0000000400452c82 */ /* 0x000fe20008000000 */
[----:B------:R-:W-:Y:S05]  /*46d0*/  BRA.U !UP5, `(.L_x_72) ;  /* 0x000000010dd07547 */ /* 0x000fea000b800000 */
[----:B------:R-:W2:Y:S01]  /*46e0*/  LDCU.128 UR12, c[0x0][0xf10] ;  /* 0x0001e200ff0c77ac */ /* 0x000ea20008000c00 */
[----:B------:R-:W3:Y:S01]  /*46f0*/  LDCU UR21, c[0x0][0xf20] ;  /* 0x0001e400ff1577ac */ /* 0x000ee20008000800 */
[----:B------:R-:W4:Y:S01]  /*4700*/  LDCU UR20, c[0x0][0xf0c] ;  /* 0x0001e180ff1477ac */ /* 0x000f220008000800 */
[----:B------:R-:W1:Y:S01]  /*4710*/  LDCU.64 UR8, c[0x0][0xf28] ;  /* 0x0001e500ff0877ac */ /* 0x000e620008000a00 */
[----:B--2---:R-:W-:Y:S02]  /*4720*/  UIMAD.WIDE.U32 UR6, UR73, UR15, URZ ;  /* 0x0000000f490672a5 */ /* 0x004fe4000f8e00ff */
[----:B------:R-:W-:Y:S02]  /*4730*/  UIMAD.WIDE.U32 UR4, UR74, UR12, URZ ;  /* 0x0000000c4a0472a5 */ /* 0x000fe4000f8e00ff */
[----:B------:R-:W-:Y:S02]  /*4740*/  UISETP.NE.AND UP0, UPT, UR14, 0x1, UPT ;  /* 0x000000010e00788c */ /* 0x000fe4000bf05270 */
[----:B------:R-:W-:Y:S01]  /*4750*/  UIMAD.WIDE.U32 UR18, UR69, UR15, URZ ;  /* 0x0000000f451272a5 */ /* 0x000fe2000f8e00ff */
[----:B------:R-:W-:-:S02]  /*4760*/  UMOV UR6, UR7 ;  /* 0x0000000700067c82 */ /* 0x000fc40008000000 */
[----:B------:R-:W-:Y:S01]  /*4770*/  UMOV UR4, UR5 ;  /* 0x0000000500047c82 */ /* 0x000fe20008000000 */
[----:B---3--:R-:W-:Y:S02]  /*4780*/  USHF.R.U32.HI UR6, URZ, UR21, UR6 ;  /* 0x00000015ff067299 */ /* 0x008fe40008011606 */
[----:B----4-:R-:W-:Y:S02]  /*4790*/  UISETP.NE.AND UP1, UPT, UR20, 0x1, UPT ;  /* 0x000000011400788c */ /* 0x010fe4000bf25270 */
[----:B------:R-:W-:Y:S02]  /*47a0*/  USHF.R.U32.HI UR4, URZ, UR13, UR4 ;  /* 0x0000000dff047299 */ /* 0x000fe40008011604 */
[----:B------:R-:W-:Y:S02]  /*47b0*/  USEL UR5, UR73, UR6, !UP0 ;  /* 0x0000000649057287 */ /* 0x000fe4000c000000 */
[----:B------:R-:W-:Y:S02]  /*47c0*/  USEL UR6, UR74, UR4, !UP1 ;  /* 0x000000044a067287 */ /* 0x000fe4000c800000 */
[----:B-1----:R-:W-:Y:S01]  /*47d0*/  UIMAD.WIDE.U32 UR10, UR5, UR8, URZ ;  /* 0x00000008050a72a5 */ /* 0x002fe2000f8e00ff */
[----:B------:R-:W-:Y:S01]  /*47e0*/  UMOV UR4, UR19 ;  /* 0x0000001300047c82 */ /* 0x000fe20008000000 */
[----:B------:R-:W-:-:S02]  /*47f0*/  UIMAD.WIDE.U32 UR16, UR70, UR12, URZ ;  /* 0x0000000c461072a5 */ /* 0x000fc4000f8e00ff */
        /* <DEDUP_REMOVED lines=34> */
.L_x_72:
[----:B------:R-:W2:Y:S02]  /*4a20*/  LDCU UR4, c[0x0][0xf30] ;  /* 0x0001e600ff0477ac */ /* 0x000ea40008000800 */
[----:B--2---:R-:W-:-:S09]  /*4a30*/  UISETP.NE.AND UP0, UPT, UR4, 0x1, UPT ;  /* 0x000000010400788c */ /* 0x004fd2000bf05270 */
[----:B------:R-:W-:Y:S05]  /*4a40*/  BRA.U UP0, `(.L_x_73) ;  /* 0x00000001003c7547 */ /* 0x000fea000b800000 */
[----:B------:R-:W2:Y:S01]  /*4a50*/  LDCU.128 UR4, c[0x0][0xf10] ;  /* 0x0001e200ff0477ac */ /* 0x000ea20008000c00 */
[----:B------:R-:W3:Y:S01]  /*4a60*/  LDCU UR12, c[0x0][0xf0c] ;  /* 0x0001e180ff0c77ac */ /* 0x000ee20008000800 */
[----:B------:R-:W4:Y:S01]  /*4a70*/  LDCU UR13, c[0x0][0xf20] ;  /* 0x0001e400ff0d77ac */ /* 0x000f220008000800 */
[----:B--2---:R-:W-:Y:S02]  /*4a80*/  UIMAD.WIDE.U32 UR10, UR70, UR4, URZ ;  /* 0x00000004460a72a5 */ /* 0x004fe4000f8e00ff */
[----:B------:R-:W-:Y:S02]  /*4a90*/  UIMAD.WIDE.U32 UR8, UR69, UR7, URZ ;  /* 0x00000007450872a5 */ /* 0x000fe4000f8e00ff */
[----:B---3--:R-:W-:Y:S02]  /*4aa0*/  UISETP.NE.AND UP0, UPT, UR12, 0x1, UPT ;  /* 0x000000010c00788c */ /* 0x008fe4000bf05270 */
[----:B------:R-:W-:Y:S01]  /*4ab0*/  UISETP.NE.AND UP1, UPT, UR6, 0x1, UPT ;  /* 0x000000010600788c */ /* 0x000fe2000bf25270 */
[----:B------:R-:W-:-:S02]  /*4ac0*/  UMOV UR10, UR11 ;  /* 0x0000000b000a7c82 */ /* 0x000fc40008000000 */
[----:B------:R-:W-:Y:S01]  /*4ad0*/  UMOV UR4, UR9 ;  /* 0x0000000900047c82 */ /* 0x000fe20008000000 */
[----:B------:R-:W-:Y:S02]  /*4ae0*/  USHF.R.U32.HI UR5, URZ, UR5, UR10 ;  /* 0x00000005ff057299 */ /* 0x000fe4000801160a */
[----:B----4-:R-:W-:Y:S02]  /*4af0*/  USHF.R.U32.HI UR4, URZ, UR13, UR4 ;  /* 0x0000000dff047299 */ /* 0x010fe40008011604 */
[----:B------:R-:W-:Y:S02]  /*4b00*/  USEL UR5, UR70, UR5, !UP0 ;  /* 0x0000000546057287 */ /* 0x000fe4000c000000 */
[----:B------:R-:W-:-:S04]  /*4b10*/  USEL UR4, UR69, UR4, !UP1 ;  /* 0x0000000445047287 */ /* 0x000fc8000c800000 */
[----:B------:R-:W-:-:S04]  /*4b20*/  UIADD3 UR4, UPT, UPT, UR5, -UR4, URZ ;  /* 0x8000000405047290 */ /* 0x000fc8000fffe0ff */
[----:B------:R-:W-:-:S12]  /*4b30*/  UIMAD UR69, UR4, UR6, UR69 ;  /* 0x00000006044572a4 */ /* 0x000fd8000f8e0245 */
.L_x_73:
[----:B------:R-:W-:Y:S01]  /*4b40*/  IADD3 R11, PT, PT, R11, 0x1, RZ ;  /* 0x000000010b0b7810 */ /* 0x000fe20007ffe0ff */
[----:B------:R-:W-:Y:S06]  /*4b50*/  BRA.U UP3, `(.L_x_74) ;  /* 0x0000000903647547 */ /* 0x000fec000b800000 */
[----:B------:R-:W2:Y:S01]  /*4b60*/  LDCU UR4, c[0x0][0x38c] ;  /* 0x00007180ff0477ac */ /* 0x000ea20008000800 */
[----:B------:R-:W-:Y:S02]  /*4b70*/  PLOP3.LUT P1, PT, PT, PT, PT, 0x80, 0x8 ;  /* 0x000000000008781c */ /* 0x000fe40003f2f070 */
[----:B------:R-:W-:Y:S01]  /*4b80*/  SHF.L.U32 R4, R12, 0x1f, RZ ;  /* 0x0000001f0c047819 */ /* 0x000fe200000006ff */
[----:B------:R-:W-:Y:S01]  /*4b90*/  ULEA UR71, UR72, UR29, 0x3 ;  /* 0x0000001d48477291 */ /* 0x000fe2000f8e18ff */
[----:B------:R-:W-:Y:S01]  /*4ba0*/  R2UR UR5, R21 ;  /* 0x00000000150572ca */ /* 0x000fe200000e0000 */
[----:B------:R-:W-:Y:S02]  /*4bb0*/  ULEA UR24, UR72, UR25, 0x6 ;  /* 0x0000001948187291 */ /* 0x000fe4000f8e30ff */
[----:B--2---:R-:W-:-:S06]  /*4bc0*/  UISETP.GE.AND UP0, UPT, UR4, 0x1, UPT ;  /* 0x000000010400788c */ /* 0x004fcc000bf06270 */
[----:B------:R-:W-:-:S05]  /*4bd0*/  PLOP3.LUT P0, PT, PT, PT, UP0, 0x80, 0x8 ;  /* 0x000000000008781c */ /* 0x000fca0003f0f008 */
[----:B------:R-:W-:-:S08]  /*4be0*/  @UP0 ULEA UR4, UR27, UR29, 0x3 ;  /* 0x0000001d1b040291 */ /* 0x000fd0000f8e18ff */
[----:B-1----:R-:W-:-:S04]  /*4bf0*/  @P0 SHF.L.U32 R3, R9, 0x1f, RZ ;  /* 0x0000001f09030819 */ /* 0x002fc800000006ff */
[----:B------:R1:W2:Y:S01]  /*4c00*/  @P0 SYNCS.PHASECHK.TRANS64.TRYWAIT P1, [UR4], R3 ;  /* 0x00000003ff0005a7 */ /* 0x0002a20008021104 */
[----:B------:R-:W-:-:S04]  /*4c10*/  ULEA.HI UR4, UR28, UR28, URZ, 0x1 ;  /* 0x0000001c1c047291 */ /* 0x000fc8000f8f08ff */
[----:B------:R-:W-:-:S04]  /*4c20*/  ULOP3.LUT UR4, UR4, 0x7ffffffe, URZ, 0xc0, !UPT ;  /* 0x7ffffffe04047892 */ /* 0x000fc8000f8ec0ff */
[----:B------:R-:W-:-:S04]  /*4c30*/  UIADD3 UR4, UPT, UPT, -UR4, UR28, URZ ;  /* 0x0000001c04047290 */ /* 0x000fc8000fffe1ff */
[----:B------:R-:W-:Y:S01]  /*4c40*/  ULEA UR49, UR4, UR5, 0x1 ;  /* 0x0000000504317291 */ /* 0x000fe2000f8e08ff */
[----:B------:R-:W3:Y:S02]  /*4c50*/  SYNCS.PHASECHK.TRANS64.TRYWAIT P0, [UR71+0xb0], R4 ;  /* 0x0000b004ff0075a7 */ /* 0x000ee40008001147 */
[----:B-123--:R-:W-:Y:S09]  /*4c60*/  @!P0 BRA `(.L_x_75) ;  /* 0x0000005000808947 */ /* 0x00eff20003800000 */
.L_x_157:
[----:B------:R-:W-:Y:S01]  /*4c70*/  UMOV UR38, UR26 ;  /* 0x0000001a00267c82 */ /* 0x000fe20008000000 */
[----:B------:R-:W-:Y:S05]  /*4c80*/  BRA.U !UP0, `(.L_x_76) ;  /* 0x0000000908087547 */ /* 0x000fea000b800000 */
[----:B------:R-:W-:Y:S01]  /*4c90*/  UIADD3 UR61, UPT, UPT, UR49, 0x40000000, URZ ;  /* 0x40000000313d7890 */ /* 0x000fe2000fffe0ff */
[----:B------:R-:W-:Y:S01]  /*4ca0*/  R2UR UR4, R20 ;  /* 0x00000000140472ca */ /* 0x000fe200000e0000 */
[----:B------:R-:W-:Y:S01]  /*4cb0*/  ULOP3.LUT UR59, UR49, 0x80000000, URZ, 0x3c, !UPT ;  /* 0x80000000313b7892 */ /* 0x000fe2000f8e3cff */
[----:B------:R-:W-:Y:S01]  /*4cc0*/  R2UR UR20, R19 ;  /* 0x00000000131472ca */ /* 0x000fe200000e0000 */
[----:B------:R-:W-:Y:S01]  /*4cd0*/  USHF.R.U32.HI UR5, URZ, 0x1a, UR49 ;  /* 0x0000001aff057899 */ /* 0x000fe20008011631 */
[----:B------:R-:W-:Y:S01]  /*4ce0*/  R2UR UR19, R18 ;  /* 0x00000000121372ca */ /* 0x000fe200000e0000 */
[----:B------:R-:W-:Y:S01]  /*4cf0*/  UIADD3 UR57, UPT, UPT, UR49, -0x40000000, URZ ;  /* 0xc000000031397890 */ /* 0x000fe2000fffe0ff */
[----:B------:R-:W-:Y:S01]  /*4d00*/  R2UR UR18, R17 ;  /* 0x00000000111272ca */ /* 0x000fe200000e0000 */
[----:B------:R-:W-:Y:S01]  /*4d10*/  UIADD3 UR63, UPT, UPT, UR49, 0x4, URZ ;  /* 0x00000004313f7890 */ /* 0x000fe2000fffe0ff */
[----:B------:R-:W-:Y:S01]  /*4d20*/  R2UR UR17, R16 ;  /* 0x00000000101172ca */ /* 0x000fe200000e0000 */
[----:B------:R-:W-:Y:S01]  /*4d30*/  UIADD3 UR55, UPT, UPT, UR49, 0x40000004, URZ ;  /* 0x4000000431377890 */ /* 0x000fe2000fffe0ff */
[----:B------:R-:W-:Y:S01]  /*4d40*/  R2UR UR16, R15 ;  /* 0x000000000f1072ca */ /* 0x000fe200000e0000 */
[----:B------:R-:W-:Y:S01]  /*4d50*/  UIADD3 UR53, UPT, UPT, UR49, -0x7ffffffc, URZ ;  /* 0x8000000431357890 */ /* 0x000fe2000fffe0ff */
[----:B------:R-:W-:Y:S01]  /*4d60*/  R2UR UR15, R14 ;  /* 0x000000000e0f72ca */ /* 0x000fe200000e0000 */
[----:B------:R-:W-:Y:S01]  /*4d70*/  UIADD3 UR51, UPT, UPT, UR49, -0x3ffffffc, URZ ;  /* 0xc000000431337890 */ /* 0x000fe2000fffe0ff */
[----:B------:R-:W-:Y:S01]  /*4d80*/  R2UR UR14, R13 ;  /* 0x000000000d0e72ca */ /* 0x000fe200000e0000 */
[----:B------:R-:W-:-:S02]  /*4d90*/  USHF.R.U32.HI UR7, URZ, 0x1a, UR61 ;  /* 0x0000001aff077899 */ /* 0x000fc4000801163d */
[----:B------:R-:W-:Y:S02]  /*4da0*/  USHF.R.U32.HI UR6, URZ, 0x1a, UR59 ;  /* 0x0000001aff067899 */ /* 0x000fe4000801163b */
[----:B------:R-:W-:Y:S02]  /*4db0*/  ULOP3.LUT UR8, UR5, 0x30, URZ, 0xc0, !UPT ;  /* 0x0000003005087892 */ /* 0x000fe4000f8ec0ff */
[----:B------:R-:W-:Y:S02]  /*4dc0*/  USHF.R.U32.HI UR5, URZ, 0x1a, UR57 ;  /* 0x0000001aff057899 */ /* 0x000fe40008011639 */
[----:B------:R-:W-:Y:S02]  /*4dd0*/  USHF.R.U32.HI UR10, URZ, 0x1a, UR63 ;  /* 0x0000001aff0a7899 */ /* 0x000fe4000801163f */
[----:B------:R-:W-:Y:S02]  /*4de0*/  USHF.R.U32.HI UR11, URZ, 0x1a, UR55 ;  /* 0x0000001aff0b7899 */ /* 0x000fe40008011637 */
[----:B------:R-:W-:-:S02]  /*4df0*/  USHF.R.U32.HI UR12, URZ, 0x1a, UR53 ;  /* 0x0000001aff0c7899 */ /* 0x000fc40008011635 */
[----:B------:R-:W-:Y:S02]  /*4e00*/  USHF.R.U32.HI UR13, URZ, 0x1a, UR51 ;  /* 0x0000001aff0d7899 */ /* 0x000fe40008011633 */
[----:B------:R-:W-:Y:S02]  /*4e10*/  ULOP3.LUT UR44, UR7, 0x30, URZ, 0xc0, !UPT ;  /* 0x00000030072c7892 */ /* 0x000fe4000f8ec0ff */
[----:B------:R-:W-:Y:S02]  /*4e20*/  ULOP3.LUT UR42, UR6, 0x30, URZ, 0xc0, !UPT ;  /* 0x00000030062a7892 */ /* 0x000fe4000f8ec0ff */
[----:B------:R-:W-:Y:S02]  /*4e30*/  ULOP3.LUT UR46, UR8, 0x480, URZ, 0xfc, !UPT ;  /* 0x00000480082e7892 */ /* 0x000fe4000f8efcff */
[----:B------:R-:W-:Y:S02]  /*4e40*/  ULOP3.LUT UR8, UR5, 0x30, URZ, 0xc0, !UPT ;  /* 0x0000003005087892 */ /* 0x000fe4000f8ec0ff */
[----:B------:R-:W-:-:S02]  /*4e50*/  ULOP3.LUT UR7, UR10, 0x30, URZ, 0xc0, !UPT ;  /* 0x000000300a077892 */ /* 0x000fc4000f8ec0ff */
[----:B------:R-:W-:Y:S02]  /*4e60*/  ULOP3.LUT UR6, UR11, 0x30, URZ, 0xc0, !UPT ;  /* 0x000000300b067892 */ /* 0x000fe4000f8ec0ff */
        /* <DEDUP_REMOVED lines=9> */
[----:B------:R-:W-:Y:S02]  /*4f00*/  UIADD3 UR38, UPT, UPT, UR4, UR26, URZ ;  /* 0x0000001a04267290 */ /* 0x000fe4000fffe0ff */
[----:B------:R-:W-:-:S02]  /*4f10*/  UPRMT UR47, UR46, 0x5410, UR20 ;  /* 0x000054102e2f7896 */ /* 0x000fc40008000014 */
[----:B------:R-:W-:Y:S02]  /*4f20*/  UPRMT UR45, UR44, 0x5410, UR19 ;  /* 0x000054102c2d7896 */ /* 0x000fe40008000013 */
[----:B------:R-:W-:Y:S01]  /*4f30*/  UPRMT UR43, UR42, 0x5410, UR18 ;  /* 0x000054102a2b7896 */ /* 0x000fe20008000012 */
[----:B------:R-:W-:Y:S01]  /*4f40*/  UMOV UR9, URZ ;  /* 0x000000ff00097c82 */ /* 0x000fe20008000000 */
[----:B------:R-:W-:Y:S01]  /*4f50*/  UMOV UR28, UR75 ;  /* 0x0000004b001c7c82 */ /* 0x000fe20008000000 */
[----:B------:R-:W-:Y:S01]  /*4f60*/  UMOV UR4, UR27 ;  /* 0x0000001b00047c82 */ /* 0x000fe20008000000 */
[----:B------:R-:W-:Y:S02]  /*4f70*/  UPRMT UR41, UR8, 0x5410, UR17 ;  /* 0x0000541008297896 */ /* 0x000fe40008000011 */
[----:B------:R-:W-:Y:S02]  /*4f80*/  UPRMT UR37, UR7, 0x5410, UR16 ;  /* 0x0000541007257896 */ /* 0x000fe40008000010 */
[----:B------:R-:W-:-:S02]  /*4f90*/  UPRMT UR35, UR6, 0x5410, UR15 ;  /* 0x0000541006237896 */ /* 0x000fc4000800000f */
[----:B------:R-:W-:Y:S02]  /*4fa0*/  UPRMT UR33, UR5, 0x5410, UR14 ;  /* 0x0000541005217896 */ /* 0x000fe4000800000e */
[----:B------:R-:W-:Y:S01]  /*4fb0*/  UPRMT UR31, UR10, 0x5410, UR77 ;  /* 0x000054100a1f7896 */ /* 0x000fe2000800004d */
[----:B------:R-:W-:Y:S01]  /*4fc0*/  UMOV UR46, URZ ;  /* 0x000000ff002e7c82 */ /* 0x000fe20008000000 */
[----:B------:R-:W-:Y:S01]  /*4fd0*/  UMOV UR44, URZ ;  /* 0x000000ff002c7c82 */ /* 0x000fe20008000000 */
[----:B------:R-:W-:Y:S01]  /*4fe0*/  UMOV UR42, URZ ;  /* 0x000000ff002a7c82 */ /* 0x000fe20008000000 */
[----:B------:R-:W-:Y:S01]  /*4ff0*/  UMOV UR40, URZ ;  /* 0x000000ff00287c82 */ /* 0x000fe20008000000 */
[----:B------:R-:W-:Y:S01]  /*5000*/  UMOV UR36, URZ ;  /* 0x000000ff00247c82 */ /* 0x000fe20008000000 */
[----:B------:R-:W-:Y:S01]  /*5010*/  UMOV UR34, URZ ;  /* 0x000000ff00227c82 */ /* 0x000fe20008000000 */
[----:B------:R-:W-:Y:S01]  /*5020*/  UMOV UR32, URZ ;  /* 0x000000ff00207c82 */ /* 0x000fe20008000000 */
[----:B------:R-:W-:-:S05]  /*5030*/  UMOV UR30, URZ ;  /* 0x000000ff001e7c82 */ /* 0x000fca0008000000 */
.L_x_79:
[----:B------:R-:W-:Y:S01]  /*5040*/  ULEA UR15, UR4, UR29, 0x3 ;  /* 0x0000001d040f7291 */ /* 0x000fe2000f8e18ff */
[----:B---34-:R-:W-:Y:S11]  /*5050*/  @P1 BRA `(.L_x_77) ;  /* 0x00000000000c1947 */ /* 0x018ff60003800000 */
[----:B-1----:R-:W-:Y:S04]  /*5060*/  SHF.L.U32 R4, R9, 0x1f, RZ ;  /* 0x0000001f09047819 */ /* 0x002fe800000006ff */
[----:B------:R-:W1:Y:S02]  /*5070*/  SYNCS.PHASECHK.TRANS64.TRYWAIT P0, [UR15], R4 ;  /* 0x00000004ff0075a7 */ /* 0x000e64000800110f */
[----:B-1----:R-:W-:Y:S05]  /*5080*/  @!P0 BRA `(.L_x_78) ;  /* 0x0000004c00908947 */ /* 0x002fea0003800000 */
.L_x_77:
[----:B------:R-:W-:Y:S01]  /*5090*/  UISETP.NE.AND UP0, UPT, UR28, 0x1, UPT ;  /* 0x000000011c00788c */ /* 0x000fe2000bf05270 */
[----:B------:R-:W-:Y:S01]  /*50a0*/  PLOP3.LUT P1, PT, PT, PT, PT, 0x80, 0x8 ;  /* 0x000000000008781c */ /* 0x000fe20003f2f070 */
[----:B------:R-:W-:Y:S02]  /*50b0*/  UIADD3 UR5, UPT, UPT, UR4, 0x1, URZ ;  /* 0x0000000104057890 */ /* 0x000fe4000fffe0ff */
[----:B------:R-:W-:Y:S02]  /*50c0*/  ULEA UR8, UR4, UR67, 0x6 ;  /* 0x0000004304087291 */ /* 0x000fe4000f8e30ff */
[----:B------:R-:W-:Y:S01]  /*50d0*/  UISETP.NE.AND UP1, UPT, UR5, 0x4, UPT ;  /* 0x000000040500788c */ /* 0x000fe2000bf25270 */
[----:B------:R-:W-:Y:S01]  /*50e0*/  PLOP3.LUT P0, PT, PT, PT, UP0, 0x80, 0x8 ;  /* 0x000000000008781c */ /* 0x000fe20003f0f008 */
[----:B------:R-:W-:Y:S02]  /*50f0*/  ULEA UR12, UR4, UR68, 0x6 ;  /* 0x00000044040c7291 */ /* 0x000fe4000f8e30ff */
[----:B------:R-:W-:Y:S02]  /*5100*/  USEL UR6, URZ, 0x1, UP1 ;  /* 0x00000001ff067887 */ /* 0x000fe40008800000 */
[----:B------:R-:W-:Y:S02]  /*5110*/  USEL UR27, UR5, URZ, UP1 ;  /* 0x000000ff051b7287 */ /* 0x000fe40008800000 */
[----:B------:R-:W-:Y:S02]  /*5120*/  ULEA UR18, UR4, UR66, 0x9 ;  /* 0x0000004204127291 */ /* 0x000fe4000f8e48ff */
[----:B------:R-:W-:Y:S01]  /*5130*/  @UP0 ULEA UR5, UR27, UR29, 0x3 ;  /* 0x0000001d1b050291 */ /* 0x000fe2000f8e18ff */
[----:B------:R-:W-:Y:S01]  /*5140*/  LOP3.LUT R9, R9, UR6, RZ, 0x3c, !PT ;  /* 0x0000000609097c12 */ /* 0x000fe2000f8e3cff */
[----:B------:R-:W-:Y:S02]  /*5150*/  ULEA UR16, UR4, UR65, 0xb ;  /* 0x0000004104107291 */ /* 0x000fe4000f8e58ff */
[----:B------:R-:W-:Y:S01]  /*5160*/  UIADD3 UR4, UPT, UPT, UR8, 0x20, URZ ;  /* 0x0000002008047890 */ /* 0x000fe2000fffe0ff */
[----:B-1----:R-:W-:Y:S01]  /*5170*/  @P0 SHF.L.U32 R3, R9, 0x1f, RZ ;  /* 0x0000001f09030819 */ /* 0x002fe200000006ff */
[----:B------:R-:W-:Y:S02]  /*5180*/  UIADD3 UR6, UPT, UPT, UR12, 0x20, URZ ;  /* 0x000000200c067890 */ /* 0x000fe4000fffe0ff */
[----:B------:R-:W-:Y:S01]  /*5190*/  UISETP.NE.U32.AND UP0, UPT, UR9, URZ, UPT ;  /* 0x000000ff0900728c */ /* 0x000fe2000bf05070 */
[----:B------:R2:W3:Y:S01]  /*51a0*/  @P0 SYNCS.PHASECHK.TRANS64.TRYWAIT P1, [UR5], R3 ;  /* 0x00000003ff0005a7 */ /* 0x0004e20008021105 */
[----:B------:R-:W-:Y:S02]  /*51b0*/  UIADD3 UR10, UPT, UPT, UR18, 0x2, URZ ;  /* 0x00000002120a7890 */ /* 0x000fe4000fffe0ff */
[----:B------:R-:W-:Y:S02]  /*51c0*/  UIADD3 UR22, UPT, UPT, UR18, 0x4, URZ ;  /* 0x0000000412167890 */ /* 0x000fe4000fffe0ff */
[----:B------:R-:W-:Y:S02]  /*51d0*/  UIADD3 UR20, UPT, UPT, UR18, 0x100, URZ ;  /* 0x0000010012147890 */ /* 0x000fe4000fffe0ff */
[----:B------:R-:W-:Y:S02]  /*51e0*/  UIADD3 UR14, UPT, UPT, UR18, 0x102, URZ ;  /* 0x00000102120e7890 */ /* 0x000fe4000fffe0ff */
[----:B------:R-:W-:Y:S02]  /*51f0*/  UIADD3 UR26, UPT, UPT, UR26, 0x1, URZ ;  /* 0x000000011a1a7890 */ /* 0x000fe4000fffe0ff */
[----:B------:R-:W-:Y:S01]  /*5200*/  UIADD3 UR28, UPT, UPT, UR28, -0x1, URZ ;  /* 0xffffffff1c1c7890 */ /* 0x000fe2000fffe0ff */
[----:B------:R-:W-:Y:S01]  /*5210*/  UMOV UR9, 0x4008 ;  /* 0x0000400800097882 */ /* 0x000fe20000000000 */
[----:B------:R-:W-:Y:S01]  /*5220*/  UMOV UR5, 0x4008 ;  /* 0x0000400800057882 */ /* 0x000fe20000000000 */
[----:B------:R1:W-:Y:S01]  /*5230*/  UTCCP.T.S.2CTA.4x32dp128bit tmem[UR25+0x80], gdesc[UR8] ;  /* 0x00008008190079e7 */ /* 0x0003e20009300000 */
[----:B------:R4:W-:Y:S01]  /*5240*/  UTCCP.T.S.2CTA.4x32dp128bit tmem[UR25+0x84], gdesc[UR4] ;  /* 0x00008404190079e7 */ /* 0x0009e20009300000 */
[----:B------:R-:W-:Y:S01]  /*5250*/  UMOV UR13, 0x4008 ;  /* 0x00004008000d7882 */ /* 0x000fe20000000000 */
[----:B------:R-:W-:Y:S01]  /*5260*/  UMOV UR7, 0x4008 ;  /* 0x0000400800077882 */ /* 0x000fe20000000000 */
[----:B------:R2:W-:Y:S01]  /*5270*/  UTCCP.T.S.2CTA.4x32dp128bit tmem[UR25+0x88], gdesc[UR12] ;  /* 0x0000880c190079e7 */ /* 0x0005e20009300000 */
[----:B------:R2:W-:Y:S01]  /*5280*/  UTCCP.T.S.2CTA.4x32dp128bit tmem[UR25+0x8c], gdesc[UR6] ;  /* 0x00008c06190079e7 */ /* 0x0005e20009300000 */
[----:B------:R-:W-:Y:S01]  /*5290*/  UMOV UR19, 0x40004040 ;  /* 0x4000404000137882 */ /* 0x000fe20000000000 */
[----:B------:R-:W-:Y:S01]  /*52a0*/  UMOV UR17, 0x40004040 ;  /* 0x4000404000117882 */ /* 0x000fe20000000000 */
[----:B------:R-:W-:Y:S01]  /*52b0*/  UMOV UR11, 0x40004040 ;  /* 0x40004040000b7882 */ /* 0x000fe20000000000 */
[----:B------:R2:W-:Y:S01]  /*52c0*/  UTCQMMA.2CTA gdesc[UR16], gdesc[UR18], tmem[UR24], tmem[UR46], idesc[UR47], tmem[UR48], UP0 ;  /* 0x00302e1210007dea */ /* 0x0005e20008200318 */
[----:B------:R-:W-:Y:S01]  /*52d0*/  UISETP.NE.AND UP0, UPT, UR26, UR38, UPT ;  /* 0x000000261a00728c */ /* 0x000fe2000bf05270 */
[----:B------:R-:W-:Y:S01]  /*52e0*/  UMOV UR23, 0x40004040 ;  /* 0x4000404000177882 */ /* 0x000fe20000000000 */
[----:B------:R-:W-:Y:S01]  /*52f0*/  UMOV UR21, 0x40004040 ;  /* 0x4000404000157882 */ /* 0x000fe20000000000 */
[----:B-1----:R-:W-:Y:S02]  /*5300*/  UIADD3 UR8, UPT, UPT, UR16, 0x2, URZ ;  /* 0x0000000210087890 */ /* 0x002fe4000fffe0ff */
[----:B----4-:R-:W-:Y:S02]  /*5310*/  UIADD3 UR4, UPT, UPT, UR16, 0x4, URZ ;  /* 0x0000000410047890 */ /* 0x010fe4000fffe0ff */
[----:B--2---:R-:W-:Y:S02]  /*5320*/  UIADD3 UR12, UPT, UPT, UR18, 0x6, URZ ;  /* 0x00000006120c7890 */ /* 0x004fe4000fffe0ff */
[----:B------:R-:W-:Y:S01]  /*5330*/  UIADD3 UR6, UPT, UPT, UR16, 0x6, URZ ;  /* 0x0000000610067890 */ /* 0x000fe2000fffe0ff */
[----:B------:R-:W-:Y:S01]  /*5340*/  UMOV UR9, 0x40004040 ;  /* 0x4000404000097882 */ /* 0x000fe20000000000 */
[----:B------:R-:W-:Y:S01]  /*5350*/  UMOV UR5, 0x40004040 ;  /* 0x4000404000057882 */ /* 0x000fe20000000000 */
[----:B------:R1:W-:Y:S01]  /*5360*/  UTCQMMA.2CTA gdesc[UR8], gdesc[UR10], tmem[UR24], tmem[UR44], idesc[UR45], tmem[UR60], UPT ;  /* 0x003c2c0a08007dea */ /* 0x0003e2000ba00318 */
[----:B------:R-:W-:Y:S01]  /*5370*/  UIADD3 UR17, UPT, UPT, UR15, 0x20, URZ ;  /* 0x000000200f117890 */ /* 0x000fe2000fffe0ff */
[----:B------:R2:W-:Y:S01]  /*5380*/  UTCQMMA.2CTA gdesc[UR4], gdesc[UR22], tmem[UR24], tmem[UR42], idesc[UR43], tmem[UR58], UPT ;  /* 0x003a2a1604007dea */ /* 0x0005e2000ba00318 */
[----:B------:R-:W-:Y:S01]  /*5390*/  UMOV UR13, 0x40004040 ;  /* 0x40004040000d7882 */ /* 0x000fe20000000000 */
[----:B------:R-:W-:Y:S01]  /*53a0*/  UMOV UR7, 0x40004040 ;  /* 0x4000404000077882 */ /* 0x000fe20000000000 */
[----:B------:R-:W-:Y:S01]  /*53b0*/  UMOV UR15, 0x40004040 ;  /* 0x40004040000f7882 */ /* 0x000fe20000000000 */
[----:B------:R4:W-:Y:S01]  /*53c0*/  UTCQMMA.2CTA gdesc[UR6], gdesc[UR12], tmem[UR24], tmem[UR40], idesc[UR41], tmem[UR56], UPT ;  /* 0x0038280c06007dea */ /* 0x0009e2000ba00318 */
[----:B-1----:R-:W-:Y:S02]  /*53d0*/  UIADD3 UR8, UPT, UPT, UR16, 0x400, URZ ;  /* 0x0000040010087890 */ /* 0x002fe4000fffe0ff */
[----:B--2---:R-:W-:Y:S02]  /*53e0*/  UIADD3 UR4, UPT, UPT, UR16, 0x402, URZ ;  /* 0x0000040210047890 */ /* 0x004fe4000fffe0ff */
[----:B------:R-:W-:Y:S02]  /*53f0*/  UIADD3 UR22, UPT, UPT, UR18, 0x104, URZ ;  /* 0x0000010412167890 */ /* 0x000fe4000fffe0ff */
[----:B----4-:R-:W-:Y:S02]  /*5400*/  UIADD3 UR12, UPT, UPT, UR16, 0x404, URZ ;  /* 0x00000404100c7890 */ /* 0x010fe4000fffe0ff */
[----:B------:R-:W-:Y:S01]  /*5410*/  UIADD3 UR10, UPT, UPT, UR18, 0x106, URZ ;  /* 0x00000106120a7890 */ /* 0x000fe2000fffe0ff */
[----:B------:R1:W-:Y:S01]  /*5420*/  UTCQMMA.2CTA gdesc[UR8], gdesc[UR20], tmem[UR24], tmem[UR36], idesc[UR37], tmem[UR62], UPT ;  /* 0x003e241408007dea */ /* 0x0003e2000ba00318 */
[----:B------:R-:W-:Y:S01]  /*5430*/  UIADD3 UR6, UPT, UPT, UR16, 0x406, URZ ;  /* 0x0000040610067890 */ /* 0x000fe2000fffe0ff */
[----:B------:R2:W-:Y:S04]  /*5440*/  UTCQMMA.2CTA gdesc[UR4], gdesc[UR14], tmem[UR24], tmem[UR34], idesc[UR35], tmem[UR54], UPT ;  /* 0x0036220e04007dea */ /* 0x0005e8000ba00318 */
[----:B------:R4:W-:Y:S04]  /*5450*/  UTCQMMA.2CTA gdesc[UR12], gdesc[UR22], tmem[UR24], tmem[UR32], idesc[UR33], tmem[UR52], UPT ;  /* 0x003420160c007dea */ /* 0x0009e8000ba00318 */
[----:B------:R4:W-:Y:S01]  /*5460*/  UTCQMMA.2CTA gdesc[UR6], gdesc[UR10], tmem[UR24], tmem[UR30], idesc[UR31], tmem[UR50], UPT ;  /* 0x00321e0a06007dea */ /* 0x0009e2000ba00318 */
[----:B------:R4:W-:Y:S01]  /*5470*/  UTCBAR.2CTA.MULTICAST [UR17], URZ, UR64 ;  /* 0x000000ff110073e9 */ /* 0x0009e20008200840 */
[----:B-1----:R-:W-:Y:S01]  /*5480*/  UMOV UR9, 0x1 ;  /* 0x0000000100097882 */ /* 0x002fe20000000000 */
[----:B--2---:R-:W-:Y:S01]  /*5490*/  UMOV UR4, UR27 ;  /* 0x0000001b00047c82 */ /* 0x004fe20008000000 */
[----:B------:R-:W-:Y:S05]  /*54a0*/  BRA.U UP0, `(.L_x_79) ;  /* 0xfffffff900e47547 */ /* 0x000fea000b83ffff */
.L_x_76:
[----:B------:R-:W-:Y:S01]  /*54b0*/  UIADD3 UR4, UPT, UPT, UR71, 0xa0, URZ ;  /* 0x000000a047047890 */ /* 0x000fe2000fffe0ff */
[----:B------:R-:W-:-:S08]  /*54c0*/  UMOV UR26, UR38 ;  /* 0x00000026001a7c82 */ /* 0x000fd00008000000 */
[----:B------:R2:W-:Y:S01]  /*54d0*/  UTCBAR.2CTA.MULTICAST [UR4], URZ, UR76 ;  /* 0x000000ff040073e9 */ /* 0x0005e2000820084c */
[----:B------:R-:W-:Y:S02]  /*54e0*/  NOP ;  /* 0x0000000000007918 */ /* 0x000fe40000000000 */
.L_x_74:
[----:B------:R-:W-:Y:S01]  /*54f0*/  R2UR UR5, R90 ;  /* 0x000000005a0572ca */ /* 0x000fe200000e0000 */
[----:B--2---:R-:W-:Y:S01]  /*5500*/  UIADD3 UR4, UPT, UPT, UR72, 0x1, URZ ;  /* 0x0000000148047890 */ /* 0x004fe2000fffe0ff */
[----:B------:R-:W-:-:S03]  /*5510*/  ISETP.NE.AND P0, PT, R11, 0x2, PT ;  /* 0x000000020b00780c */ /* 0x000fc60003f05270 */
[----:B------:R-:W-:Y:S01]  /*5520*/  UISETP.NE.AND UP0, UPT, UR4, 0x2, UPT ;  /* 0x000000020400788c */ /* 0x000fe2000bf05270 */
[----:B-1----:R-:W-:Y:S02]  /*5530*/  SEL R3, RZ, 0x1, P0 ;  /* 0x00000001ff037807 */ /* 0x002fe40000000000 */
[----:B------:R-:W-:Y:S01]  /*5540*/  SEL R11, R11, RZ, P0 ;  /* 0x000000ff0b0b7207 */ /* 0x000fe20000000000 */
[----:B------:R-:W-:Y:S01]  /*5550*/  USEL UR72, UR4, URZ, UP0 ;  /* 0x000000ff04487287 */ /* 0x000fe20008000000 */
[----:B------:R-:W-:-:S03]  /*5560*/  LOP3.LUT R10, R10, R3, RZ, 0x3c, !PT ;  /* 0x000000030a0a7212 */ /* 0x000fc600078e3cff */
[----:B------:R-:W-:Y:S02]  /*5570*/  UIADD3 UR28, UPT, UPT, UR69, UR5, URZ ;  /* 0x00000005451c7290 */ /* 0x000fe4000fffe0ff */
[----:B------:R-:W-:-:S06]  /*5580*/  USEL UR5, URZ, 0x1, UP0 ;  /* 0x00000001ff057887 */ /* 0x000fcc0008000000 */
[----:B------:R-:W-:Y:S01]  /*5590*/  LOP3.LUT R12, R12, UR5, RZ, 0x3c, !PT ;  /* 0x000000050c0c7c12 */ /* 0x000fe2000f8e3cff */
[----:B------:R-:W-:Y:S06]  /*55a0*/  BRA.U UP2, `(.L_x_80) ;  /* 0xffffffed02e87547 */ /* 0x000fec000b83ffff */
[----:B------:R-:W1:Y:S01]  /*55b0*/  S2UR UR8, SR_CgaCtaId ;  /* 0x00000000000879c3 */ /* 0x000e620000008800 */
[----:B------:R-:W-:Y:S02]  /*55c0*/  ELECT P0, URZ, PT ;  /* 0x0000000000ff782f */ /* 0x000fe40003800000 */
[----:B------:R-:W-:Y:S01]  /*55d0*/  R2UR UR5, R2 ;  /* 0x00000000020572ca */ /* 0x000fe200000e0000 */
[----:B------:R-:W-:Y:S01]  /*55e0*/  UMOV UR4, 0x40 ;  /* 0x0000004000047882 */ /* 0x000fe20000000000 */
[----:B------:R-:W-:-:S03]  /*55f0*/  IMAD.MOV.U32 R2, RZ, RZ, 0x1 ;  /* 0x00000001ff027424 */ /* 0x000fc600078e00ff */
[----:B------:R-:W-:Y:S08]  /*5600*/  UVIRTCOUNT.DEALLOC.SMPOOL 0x80 ;  /* 0x000000800000784c */ /* 0x000ff00000000000 */
[----:B------:R-:W-:Y:S02]  /*5610*/  UISETP.NE.AND UP0, UPT, UR5, URZ, UPT ;  /* 0x000000ff0500728c */ /* 0x000fe4000bf05270 */
[----:B-1----:R-:W-:-:S09]  /*5620*/  ULEA UR8, UR8, UR4, 0x18 ;  /* 0x0000000408087291 */ /* 0x002fd2000f8ec0ff */
[----:B------:R1:W-:Y:S01]  /*5630*/  @P0 STS.U8 [UR8+0x1c], R2 ;  /* 0x00001c02ff000988 */ /* 0x0003e20008000008 */
[----:B------:R-:W-:Y:S05]  /*5640*/  BRA.U UP0, `(.L_x_81) ;  /* 0x0000000100587547 */ /* 0x000fea000b800000 */
[----:B------:R-:W-:Y:S01]  /*5650*/  UIADD3 UR5, UPT, UPT, UR29, 0xb0, URZ ;  /* 0x000000b01d057890 */ /* 0x000fe2000fffe0ff */
[----:B------:R-:W-:-:S03]  /*5660*/  SHF.L.U32 R3, R12, 0x1f, RZ ;  /* 0x0000001f0c037819 */ /* 0x000fc600000006ff */
[----:B------:R-:W-:-:S09]  /*5670*/  ULEA UR4, UR72, UR5, 0x3 ;  /* 0x0000000548047291 */ /* 0x000fd2000f8e18ff */
[----:B------:R-:W2:Y:S02]  /*5680*/  SYNCS.PHASECHK.TRANS64.TRYWAIT P0, [UR4], R3 ;  /* 0x00000003ff0075a7 */ /* 0x000ea40008001104 */
[----:B--2---:R-:W-:Y:S05]  /*5690*/  @!P0 BRA `(.L_x_82) ;  /* 0x0000004800248947 */ /* 0x004fea0003800000 */
.L_x_160:
[----:B------:R-:W-:-:S04]  /*56a0*/  UIADD3 UR4, UPT, UPT, UR72, 0x1, URZ ;  /* 0x0000000148047890 */ /* 0x000fc8000fffe0ff */
[----:B------:R-:W-:-:S04]  /*56b0*/  UISETP.NE.AND UP1, UPT, UR4, 0x2, UPT ;  /* 0x000000020400788c */ /* 0x000fc8000bf25270 */
[----:B----4-:R-:W-:Y:S02]  /*56c0*/  USEL UR6, URZ, 0x1, UP1 ;  /* 0x00000001ff067887 */ /* 0x010fe40008800000 */
[----:B------:R-:W-:-:S04]  /*56d0*/  USEL UR4, UR4, URZ, UP1 ;  /* 0x000000ff04047287 */ /* 0x000fc80008800000 */
[----:B------:R-:W-:Y:S01]  /*56e0*/  ULEA UR4, UR4, UR5, 0x3 ;  /* 0x0000000504047291 */ /* 0x000fe2000f8e18ff */
[----:B-1----:R-:W-:-:S04]  /*56f0*/  LOP3.LUT R3, R12, UR6, RZ, 0x3c, !PT ;  /* 0x000000060c037c12 */ /* 0x002fc8000f8e3cff */
[----:B------:R-:W-:Y:S01]  /*5700*/  SHF.L.U32 R3, R3, 0x1f, RZ ;  /* 0x0000001f03037819 */ /* 0x000fe200000006ff */
[----:B------:R-:W-:-:S04]  /*5710*/  IMAD.U32 R2, RZ, RZ, UR4 ;  /* 0x00000004ff027e24 */ /* 0x000fc8000f8e00ff */
[----:B------:R1:W2:Y:S03]  /*5720*/  SYNCS.PHASECHK.TRANS64.TRYWAIT P0, [R2+URZ], R3 ;  /* 0x00000003020075a7 */ /* 0x0002a600080011ff */
[----:B--2---:R-:W-:Y:S05]  /*5730*/  @!P0 NANOSLEEP.SYNCS 0x989680 ;  /* 0x009896800000895d */ /* 0x004fea0003900000 */
[----:B------:R-:W2:Y:S02]  /*5740*/  @!P0 SYNCS.PHASECHK.TRANS64 P0, [R2+URZ], R3 ;  /* 0x00000003020085a7 */ /* 0x000ea400080010ff */
[----:B--2---:R-:W-:Y:S05]  /*5750*/  @P0 BRA `(.L_x_83) ;  /* 0x0000000000240947 */ /* 0x004fea0003800000 */
.L_x_84:
[----:B--2---:R2:W4:Y:S02]  /*5760*/  SYNCS.PHASECHK.TRANS64.TRYWAIT P0, [R2+URZ], R3 ;  /* 0x00000003020075a7 */ /* 0x00452400080011ff */
[----:B----4-:R-:W-:Y:S05]  /*5770*/  @!P0 NANOSLEEP.SYNCS 0x989680 ;  /* 0x009896800000895d */ /* 0x010fea0003900000 */
[----:B------:R-:W4:Y:S02]  /*5780*/  @!P0 SYNCS.PHASECHK.TRANS64 P0, [R2+URZ], R3 ;  /* 0x00000003020085a7 */ /* 0x000f2400080010ff */
[----:B----4-:R-:W-:Y:S05]  /*5790*/  @!P0 BRA `(.L_x_84) ;  /* 0xfffffffc00f08947 */ /* 0x010fea000383ffff */
[----:B------:R-:W-:Y:S05]  /*57a0*/  BRA `(.L_x_83) ;  /* 0x0000000000107947 */ /* 0x000fea0003800000 */
.L_x_81:
[----:B------:R-:W-:Y:S01]  /*57b0*/  R2UR UR5, R0 ;  /* 0x00000000000572ca */ /* 0x000fe200000e0000 */
[----:B------:R-:W-:-:S12]  /*57c0*/  UIADD3 UR4, UPT, UPT, UR29, 0xe0, URZ ;  /* 0x000000e01d047890 */ /* 0x000fd8000fffe0ff */
[----:B------:R-:W-:-:S09]  /*57d0*/  UPRMT UR4, UR5, 0x654, UR4 ;  /* 0x0000065405047896 */ /* 0x000fd20008000004 */
[----:B------:R-:W-:Y:S03]  /*57e0*/  SYNCS.ARRIVE.TRANS64.RED.A1T0 RZ, [UR4], RZ ;  /* 0x000000ffffff79a7 */ /* 0x000fe60008100404 */
.L_x_83:
[----:B-12---:R-:W-:Y:S01]  /*57f0*/  SHF.L.U32 R3, RZ, 0x1f, RZ ;  /* 0x0000001fff037819 */ /* 0x006fe200000006ff */
[----:B------:R-:W-:Y:S01]  /*5800*/  UIADD3 UR4, UPT, UPT, UR29, 0xe0, URZ ;  /* 0x000000e01d047890 */ /* 0x000fe2000fffe0ff */
[----:B------:R-:W-:Y:S02]  /*5810*/  PLOP3.LUT P0, PT, PT, PT, UP0, 0x80, 0x8 ;  /* 0x000000000008781c */ /* 0x000fe40003f0f008 */
[----:B---3--:R-:W1:Y:S02]  /*5820*/  SYNCS.PHASECHK.TRANS64.TRYWAIT P1, [UR29+0xe0], R3 ;  /* 0x0000e003ff0075a7 */ /* 0x008e64000802111d */
[----:B-1----:R-:W-:Y:S09]  /*5830*/  @!P1 BRA `(.L_x_85) ;  /* 0x0000004400d49947 */ /* 0x002ff20003800000 */
.L_x_162:
[----:B------:R-:W-:Y:S01]  /*5840*/  R2UR UR5, R0 ;  /* 0x00000000000572ca */ /* 0x000fe200000e0000 */
[----:B----4-:R-:W-:-:S12]  /*5850*/  UMOV UR6, 0x1 ;  /* 0x0000000100067882 */ /* 0x010fd80000000000 */
[----:B------:R-:W-:-:S03]  /*5860*/  @!UP0 UPRMT UR4, UR5, 0x654, UR4 ;  /* 0x0000065405048896 */ /* 0x000fc60008000004 */
[----:B------:R-:W-:-:S06]  /*5870*/  UMOV UR5, 0xffff ;  /* 0x0000ffff00057882 */ /* 0x000fcc0000000000 */
[----:B------:R-:W-:Y:S01]  /*5880*/  @!P0 SYNCS.ARRIVE.TRANS64.RED.A1T0 RZ, [UR4], RZ ;  /* 0x000000ffffff89a7 */ /* 0x000fe20008100404 */
[----:B------:R-:W-:Y:S01]  /*5890*/  NOP ;  /* 0x0000000000007918 */ /* 0x000fe20000000000 */
[----:B------:R-:W2:Y:S01]  /*58a0*/  LDS R0, [UR8+0x14] ;  /* 0x00001408ff007984 */ /* 0x000ea20008000800 */
[----:B------:R-:W-:-:S04]  /*58b0*/  ULOP3.LUT UR4, UR25, 0xffff, URZ, 0xc0, !UPT ;  /* 0x0000ffff19047892 */ /* 0x000fc8000f8ec0ff */
[----:B------:R-:W-:-:S04]  /*58c0*/  USHF.R.U32.HI UR4, URZ, 0x5, UR4 ;  /* 0x00000005ff047899 */ /* 0x000fc80008011604 */
[----:B------:R-:W-:Y:S02]  /*58d0*/  USHF.L.U32 UR5, UR5, UR4, URZ ;  /* 0x0000000405057299 */ /* 0x000fe400080006ff */
[----:B------:R-:W-:-:S04]  /*58e0*/  USHF.L.U32 UR4, UR6, UR4, URZ ;  /* 0x0000000406047299 */ /* 0x000fc800080006ff */
[----:B--2---:R-:W-:-:S04]  /*58f0*/  LOP3.LUT R0, R0, UR5, RZ, 0xc0, !PT ;  /* 0x0000000500007c12 */ /* 0x004fc8000f8ec0ff */
[----:B------:R-:W-:-:S13]  /*5900*/  ISETP.NE.AND P0, PT, R0, UR5, PT ;  /* 0x0000000500007c0c */ /* 0x000fda000bf05270 */
[----:B------:R-:W-:Y:S05]  /*5910*/  @P0 BRA `(.L_x_86) ;  /* 0x0000000000580947 */ /* 0x000fea0003800000 */
[----:B------:R-:W2:Y:S02]  /*5920*/  LDS R0, [UR8+0x18] ;  /* 0x00001808ff007984 */ /* 0x000ea40008000800 */
[----:B--2---:R-:W-:-:S04]  /*5930*/  LOP3.LUT R0, R0, UR4, RZ, 0xc0, !PT ;  /* 0x0000000400007c12 */ /* 0x004fc8000f8ec0ff */
[----:B------:R-:W-:-:S13]  /*5940*/  ISETP.NE.AND P0, PT, R0, UR4, PT ;  /* 0x0000000400007c0c */ /* 0x000fda000bf05270 */
[----:B------:R-:W-:Y:S05]  /*5950*/  @P0 BRA `(.L_x_87) ;  /* 0x00000000003c0947 */ /* 0x000fea0003800000 */
[----:B-1----:R-:W1:Y:S01]  /*5960*/  S2R R2, SR_LANEID ;  /* 0x0000000000027919 */ /* 0x002e620000000000 */
[----:B------:R-:W-:Y:S01]  /*5970*/  ULOP3.LUT UR5, URZ, UR5, URZ, 0x33, !UPT ;  /* 0x00000005ff057292 */ /* 0x000fe2000f8e33ff */
[----:B------:R-:W-:Y:S01]  /*5980*/  LOP3.LUT R4, RZ, UR4, RZ, 0x33, !PT ;  /* 0x00000004ff047c12 */ /* 0x000fe2000f8e33ff */
[----:B------:R-:W-:Y:S02]  /*5990*/  VOTEU.ANY UR4, UPT, PT ;  /* 0x0000000000047886 */ /* 0x000fe400038e0100 */
[----:B------:R-:W-:Y:S01]  /*59a0*/  UFLO.U32 UR4, UR4 ;  /* 0x00000004000472bd */ /* 0x000fe200080e0000 */
[----:B------:R-:W2:Y:S01]  /*59b0*/  REDUX UR6, R4 ;  /* 0x00000000040673c4 */ /* 0x000ea20000000000 */
[----:B------:R-:W-:-:S06]  /*59c0*/  IMAD.U32 R0, RZ, RZ, UR5 ;  /* 0x00000005ff007e24 */ /* 0x000fcc000f8e00ff */
[----:B------:R3:W-:Y:S01]  /*59d0*/  UTCATOMSWS.AND URZ, UR5 ;  /* 0x0000000500ff79e3 */ /* 0x0007e20008000000 */
[----:B------:R-:W4:Y:S01]  /*59e0*/  REDUX UR7, R0 ;  /* 0x00000000000773c4 */ /* 0x000f220000000000 */
[----:B-1----:R-:W-:Y:S01]  /*59f0*/  ISETP.EQ.U32.AND P0, PT, R2, UR4, PT ;  /* 0x0000000402007c0c */ /* 0x002fe2000bf02070 */
[----:B--2---:R-:W-:Y:S01]  /*5a00*/  IMAD.U32 R2, RZ, RZ, UR6 ;  /* 0x00000006ff027e24 */ /* 0x004fe2000f8e00ff */
[----:B----4-:R-:W-:-:S11]  /*5a10*/  MOV R3, UR7 ;  /* 0x0000000700037c02 */ /* 0x010fd60008000f00 */
[----:B------:R3:W-:Y:S04]  /*5a20*/  @P0 ATOMS.AND RZ, [UR8+0x14], R3 ;  /* 0x00001403ffff098c */ /* 0x0007e8000a800008 */
[----:B------:R3:W-:Y:S01]  /*5a30*/  @P0 ATOMS.AND RZ, [UR8+0x18], R2 ;  /* 0x00001802ffff098c */ /* 0x0007e2000a800008 */
[----:B------:R-:W-:Y:S05]  /*5a40*/  BRA `(.L_x_88) ;  /* 0x0000000000147947 */ /* 0x000fea0003800000 */
.L_x_87:
[----:B-1----:R-:W-:Y:S02]  /*5a50*/  MOV R2, 0x5a70 ;  /* 0x00005a7000027802 */ /* 0x002fe40000000f00 */
[----:B-----5:R-:W-:Y:S05]  /*5a60*/  CALL.REL.NOINC `($__internal_0_$__cuda_sm10x_tcgen05_guardrail_trap_col_being_dealloced_not_returned_by_alloc) ;  /* 0x00000048003c7944 */ /* 0x020fea0003c00000 */
[----:B------:R-:W-:Y:S05]  /*5a70*/  BRA `(.L_x_88) ;  /* 0x0000000000087947 */ /* 0x000fea0003800000 */
.L_x_86:
[----:B-1----:R-:W-:Y:S02]  /*5a80*/  MOV R2, 0x5aa0 ;  /* 0x00005aa000027802 */ /* 0x002fe40000000f00 */
[----:B-----5:R-:W-:Y:S05]  /*5a90*/  CALL.REL.NOINC `($__internal_2_$__cuda_sm10x_tcgen05_guardrail_trap_unallocated_columns_being_dealloced) ;  /* 0x0000004800487944 */ /* 0x020fea0003c00000 */
.L_x_88:
[----:B------:R-:W-:Y:S01]  /*5aa0*/  NOP ;  /* 0x0000000000007918 */ /* 0x000fe20000000000 */
[----:B---3--:R-:W-:Y:S05]  /*5ab0*/  EXIT ;  /* 0x000000000000794d */ /* 0x008fea0003800000 */
.L_x_59:
[----:B------:R-:W-:-:S09]  /*5ac0*/  UISETP.NE.OR UP0, UPT, UR19, 0x3, !UP3 ;  /* 0x000000031300788c */ /* 0x000fd2000df05670 */
[----:B------:R-:W-:Y:S05]  /*5ad0*/  BRA.U UP0, `(.L_x_89) ;  /* 0x0000000d00fc7547 */ /* 0x000fea000b800000 */
[----:B------:R-:W1:Y:S01]  /*5ae0*/  LDCU UR29, c[0x0][0x370] ;  /* 0x00006e00ff1d77ac */ /* 0x000e620008000800 */
[----:B------:R-:W-:Y:S01]  /*5af0*/  R2UR UR6, R92 ;  /* 0x000000005c0672ca */ /* 0x000fe200000e0000 */
[----:B------:R-:W2:Y:S01]  /*5b00*/  LDC.64 R16, c[0x0][0x348] ;  /* 0x0000d200ff107b82 */ /* 0x000ea20000000a00 */
[----:B------:R-:W-:Y:S01]  /*5b10*/  HFMA2 R13, -RZ, RZ, 0, 0 ;  /* 0x00000000ff0d7431 */ /* 0x000fe200000001ff */
[----:B------:R-:W1:Y:S01]  /*5b20*/  LDCU.128 UR32, c[0x0][0xf10] ;  /* 0x0001e200ff2077ac */ /* 0x000e620008000c00 */
[----:B------:R-:W-:Y:S01]  /*5b30*/  IMAD.MOV.U32 R15, RZ, RZ, 0x1 ;  /* 0x00000001ff0f7424 */ /* 0x000fe200078e00ff */
[----:B------:R-:W-:Y:S01]  /*5b40*/  MOV R7, 0x2000 ;  /* 0x0000200000077802 */ /* 0x000fe20000000f00 */
[----:B------:R-:W-:Y:S01]  /*5b50*/  IMAD.MOV.U32 R14, RZ, RZ, RZ ;  /* 0x000000ffff0e7224 */ /* 0x000fe200078e00ff */
[----:B------:R-:W3:Y:S02]  /*5b60*/  LDCU UR27, c[0x0][0x374] ;  /* 0x00006e80ff1b77ac */ /* 0x000ee40008000800 */
[----:B------:R-:W4:Y:S01]  /*5b70*/  LDC.64 R2, c[0x0][0xc88] ;  /* 0x00032200ff027b82 */ /* 0x000f220000000a00 */
[----:B------:R-:W3:Y:S01]  /*5b80*/  LDCU UR15, c[0x0][0xf0c] ;  /* 0x0001e180ff0f77ac */ /* 0x000ee20008000800 */
[----:B------:R-:W3:Y:S06]  /*5b90*/  LDCU UR36, c[0x0][0xf20] ;  /* 0x0001e400ff2477ac */ /* 0x000eec0008000800 */
[----:B------:R-:W2:Y:S01]  /*5ba0*/  LDC.64 R4, c[0x0][0xc90] ;  /* 0x00032400ff047b82 */ /* 0x000ea20000000a00 */
[----:B------:R-:W3:Y:S01]  /*5bb0*/  LDCU UR4, c[0x0][0xf30] ;  /* 0x0001e600ff0477ac */ /* 0x000ee20008000800 */
[----:B------:R-:W-:Y:S01]  /*5bc0*/  UMOV UR24, 0x400 ;  /* 0x0000040000187882 */ /* 0x000fe20000000000 */
[----:B------:R-:W-:-:S02]  /*5bd0*/  UPLOP3.LUT UP3, UPT, UPT, UPT, UPT, 0x40, 0x4 ;  /* 0x000000000004789c */ /* 0x000fc40003f6e870 */
[----:B------:R-:W-:Y:S02]  /*5be0*/  ULEA UR24, UR6, UR24, 0x18 ;  /* 0x0000001806187291 */ /* 0x000fe4000f8ec0ff */
[----:B-1----:R-:W-:Y:S02]  /*5bf0*/  UIMAD.WIDE.U32 UR6, UR29, UR32, URZ ;  /* 0x000000201d0672a5 */ /* 0x002fe4000f8e00ff */
[----:B---3--:R-:W-:Y:S02]  /*5c00*/  UIMAD.WIDE.U32 UR8, UR27, UR35, URZ ;  /* 0x000000231b0872a5 */ /* 0x008fe4000f8e00ff */
[----:B------:R-:W-:Y:S02]  /*5c10*/  UISETP.GE.AND UP0, UPT, UR39, 0x1, UPT ;  /* 0x000000012700788c */ /* 0x000fe4000bf06270 */
[----:B------:R-:W-:Y:S01]  /*5c20*/  UISETP.NE.AND UP4, UPT, UR39, 0x1, UPT ;  /* 0x000000012700788c */ /* 0x000fe2000bf85270 */
[----:B------:R-:W-:Y:S02]  /*5c30*/  UMOV UR6, UR7 ;  /* 0x0000000700067c82 */ /* 0x000fe40008000000 */
[----:B------:R-:W-:Y:S01]  /*5c40*/  UMOV UR30, UR9 ;  /* 0x00000009001e7c82 */ /* 0x000fe20008000000 */
[----:B------:R-:W1:Y:S01]  /*5c50*/  LDCU.64 UR16, c[0x0][0xf28] ;  /* 0x0001e500ff1077ac */ /* 0x000e620008000a00 */
[----:B------:R-:W-:-:S02]  /*5c60*/  UISETP.NE.AND UP6, UPT, UR15, 0x1, UPT ;  /* 0x000000010f00788c */ /* 0x000fc4000bfc5270 */
[----:B------:R-:W-:Y:S02]  /*5c70*/  UISETP.NE.AND UP5, UPT, UR34, 0x1, UPT ;  /* 0x000000012200788c */ /* 0x000fe4000bfa5270 */
[----:B------:R-:W-:Y:S02]  /*5c80*/  USHF.R.U32.HI UR31, URZ, UR33, UR6 ;  /* 0x00000021ff1f7299 */ /* 0x000fe40008011606 */
[----:B------:R-:W-:Y:S02]  /*5c90*/  USHF.R.U32.HI UR30, URZ, UR36, UR30 ;  /* 0x00000024ff1e7299 */ /* 0x000fe4000801161e */
[----:B------:R-:W-:Y:S01]  /*5ca0*/  UISETP.NE.AND UP2, UPT, UR4, 0x1, UPT ;  /* 0x000000010400788c */ /* 0x000fe2000bf45270 */
[----:B------:R-:W-:-:S10]  /*5cb0*/  UMOV UR12, URZ ;  /* 0x000000ff000c7c82 */ /* 0x000fd40008000000 */
.L_x_98:
[C---:B------:R-:W-:Y:S02]  /*5cc0*/  LEA R12, R14.reuse, UR24, 0x3 ;  /* 0x000000180e0c7c11 */ /* 0x040fe4000f8e18ff */
[----:B------:R-:W-:Y:S02]  /*5cd0*/  SHF.L.U32 R9, R13, 0x1f, RZ ;  /* 0x0000001f0d097819 */ /* 0x000fe400000006ff */
[----:B------:R-:W-:Y:S02]  /*5ce0*/  LEA R10, R14, UR24, 0x4 ;  /* 0x000000180e0a7c11 */ /* 0x000fe4000f8e20ff */
[----:B---3--:R-:W3:Y:S02]  /*5cf0*/  SYNCS.PHASECHK.TRANS64.TRYWAIT P0, [R12+URZ+0x80], R9 ;  /* 0x000080090c0075a7 */ /* 0x008ee400080011ff */
[----:B---3--:R-:W-:Y:S05]  /*5d00*/  @!P0 BRA `(.L_x_90) ;  /* 0x0000004000b88947 */ /* 0x008fea0003800000 */
.L_x_163:
[----:B---3--:R-:W3:Y:S01]  /*5d10*/  LDS.128 R8, [R10+0xf0] ;  /* 0x0000f0000a087984 */ /* 0x008ee20000000c00 */
[----:B------:R-:W-:Y:S01]  /*5d20*/  UISETP.GE.AND UP0, UPT, UR39, 0x1, UPT ;  /* 0x000000012700788c */ /* 0x000fe2000bf06270 */
[----:B------:R-:W-:Y:S01]  /*5d30*/  @!PT LDS RZ, [RZ] ;  /* 0x00000000fffff984 */ /* 0x000fe20000000800 */
[----:B------:R-:W-:Y:S01]  /*5d40*/  @!PT LDS RZ, [RZ] ;  /* 0x00000000fffff984 */ /* 0x000fe20000000800 */
[----:B------:R-:W-:Y:S01]  /*5d50*/  @!PT LDS RZ, [RZ] ;  /* 0x00000000fffff984 */ /* 0x000fe20000000800 */
[----:B------:R-:W-:Y:S01]  /*5d60*/  @!PT LDS RZ, [RZ] ;  /* 0x00000000fffff984 */ /* 0x000fe20000000800 */
[----:B------:R1:W-:Y:S06]  /*5d70*/  MEMBAR.ALL.CTA ;  /* 0x0000000000007992 */ /* 0x0003ec0000008000 */
[----:B-1----:R-:W1:Y:S01]  /*5d80*/  FENCE.VIEW.ASYNC.S ;  /* 0x00000000000073c6 */ /* 0x002e620000000000 */
[----:B---3--:R-:W-:Y:S11]  /*5d90*/  LOP3.LUT P0, RZ, R10, 0x1, RZ, 0xc0, !PT ;  /* 0x000000010aff7812 */ /* 0x008ff6000780c0ff */
[----:B------:R-:W-:Y:S02]  /*5da0*/  @!UPT UIADD3 URZ, UPT, UPT, URZ, URZ, URZ ;  /* 0x000000fffffff290 */ /* 0x000fe4000fffe0ff */
[----:B-1----:R-:W-:Y:S01]  /*5db0*/  VOTEU.ANY UP1, P0 ;  /* 0x0000000000ff7886 */ /* 0x002fe20000020100 */
[----:B------:R-:W-:Y:S11]  /*5dc0*/  PLOP3.LUT P0, PT, PT, PT, UP1, 0x80, 0x8 ;  /* 0x000000000008781c */ /* 0x000ff60003f0f018 */
[----:B------:R-:W-:Y:S02]  /*5dd0*/  @!UPT UIADD3 URZ, UPT, UPT, URZ, URZ, URZ ;  /* 0x000000fffffff290 */ /* 0x000fe4000fffe0ff */
[----:B------:R-:W-:Y:S02]  /*5de0*/  @P0 SHF.R.U32.HI R0, RZ, 0x10, R9 ;  /* 0x00000010ff000819 */ /* 0x000fe40000011609 */
[----:B------:R-:W-:Y:S02]  /*5df0*/  @P0 MOV R6, R8 ;  /* 0x0000000800060202 */ /* 0x000fe40000000f00 */
[----:B------:R-:W-:Y:S01]  /*5e00*/  @P0 R2UR UR4, R0 ;  /* 0x00000000000402ca */ /* 0x000fe200000e0000 */
[----:B------:R-:W-:Y:S01]  /*5e10*/  VIADD R0, R12, 0x90 ;  /* 0x000000900c007836 */ /* 0x000fe20000000000 */
[----:B------:R-:W-:Y:S02]  /*5e20*/  @P0 LOP3.LUT R8, R9, 0xffff, RZ, 0xc0, !PT ;  /* 0x0000ffff09080812 */ /* 0x000fe400078ec0ff */
[----:B------:R-:W-:Y:S02]  /*5e30*/  @P0 R2UR UR6, R6 ;  /* 0x00000000060602ca */ /* 0x000fe400000e0000 */
[----:B------:R-:W-:Y:S02]  /*5e40*/  PRMT R0, RZ, 0x654, R0 ;  /* 0x00000654ff007816 */ /* 0x000fe40000000000 */
[----:B------:R-:W-:Y:S02]  /*5e50*/  @P0 R2UR UR5, R8 ;  /* 0x00000000080502ca */ /* 0x000fe400000e0000 */
[----:B------:R1:W-:Y:S03]  /*5e60*/  SYNCS.ARRIVE.TRANS64.RED.A1T0 RZ, [R0+URZ], RZ ;  /* 0x000000ff00ff79a7 */ /* 0x0003e600081004ff */
[----:B------:R-:W-:Y:S04]  /*5e70*/  @UP1 UMOV UR26, UR4 ;  /* 0x00000004001a1c82 */ /* 0x000fe80008000000 */
[----:B------:R-:W-:Y:S04]  /*5e80*/  @UP1 UMOV UR14, UR6 ;  /* 0x00000006000e1c82 */ /* 0x000fe80008000000 */
[----:B------:R-:W-:Y:S01]  /*5e90*/  @UP1 UMOV UR13, UR5 ;  /* 0x00000005000d1c82 */ /* 0x000fe20008000000 */
[----:B------:R-:W-:Y:S05]  /*5ea0*/  BRA.U !UP0, `(.L_x_91) ;  /* 0x0000000108a47547 */ /* 0x000fea000b800000 */
[----:B------:R-:W-:Y:S02]  /*5eb0*/  UIMAD.WIDE.U32 UR8, UR13, UR35, URZ ;  /* 0x000000230d0872a5 */ /* 0x000fe4000f8e00ff */
[----:B------:R-:W-:Y:S02]  /*5ec0*/  UIMAD.WIDE.U32 UR10, UR14, UR32, URZ ;  /* 0x000000200e0a72a5 */ /* 0x000fe4000f8e00ff */
[----:B------:R-:W-:Y:S02]  /*5ed0*/  USEL UR4, UR27, UR30, !UP5 ;  /* 0x0000001e1b047287 */ /* 0x000fe4000e800000 */
[----:B------:R-:W-:Y:S02]  /*5ee0*/  USEL UR7, UR29, UR31, !UP6 ;  /* 0x0000001f1d077287 */ /* 0x000fe4000f000000 */
[----:B------:R-:W-:Y:S02]  /*5ef0*/  UIMAD.WIDE.U32 UR18, UR4, UR16, URZ ;  /* 0x00000010041272a5 */ /* 0x000fe4000f8e00ff */
[----:B------:R-:W-:Y:S01]  /*5f00*/  UIMAD.WIDE.U32 UR20, UR7, UR16, URZ ;  /* 0x00000010071472a5 */ /* 0x000fe2000f8e00ff */
[----:B------:R-:W-:Y:S02]  /*5f10*/  UMOV UR5, UR9 ;  /* 0x0000000900057c82 */ /* 0x000fe40008000000 */
[----:B------:R-:W-:Y:S03]  /*5f20*/  USHF.R.U32.HI UR6, URZ, UR36, UR5 ;  /* 0x00000024ff067299 */ /* 0x000fe60008011605 */
[----:B------:R-:W-:Y:S01]  /*5f30*/  UMOV UR5, UR11 ;  /* 0x0000000b00057c82 */ /* 0x000fe20008000000 */
[----:B------:R-:W-:Y:S02]  /*5f40*/  USEL UR6, UR13, UR6, !UP5 ;  /* 0x000000060d067287 */ /* 0x000fe4000e800000 */
[----:B------:R-:W-:Y:S02]  /*5f50*/  USHF.R.U32.HI UR8, URZ, UR33, UR5 ;  /* 0x00000021ff087299 */ /* 0x000fe40008011605 */
[----:B------:R-:W-:Y:S01]  /*5f60*/  UIMAD.WIDE.U32 UR10, UR6, UR16, URZ ;  /* 0x00000010060a72a5 */ /* 0x000fe2000f8e00ff */
[----:B------:R-:W-:Y:S02]  /*5f70*/  UMOV UR5, UR19 ;  /* 0x0000001300057c82 */ /* 0x000fe40008000000 */
[----:B------:R-:W-:Y:S03]  /*5f80*/  @UP4 USHF.R.U32.HI UR4, URZ, UR17, UR5 ;  /* 0x00000011ff044299 */ /* 0x000fe60008011605 */
[----:B------:R-:W-:Y:S01]  /*5f90*/  UMOV UR5, UR21 ;  /* 0x0000001500057c82 */ /* 0x000fe20008000000 */
[----:B------:R-:W-:Y:S02]  /*5fa0*/  UIMAD UR4, UR39, UR4, URZ ;  /* 0x00000004270472a4 */ /* 0x000fe4000f8e02ff */
[----:B------:R-:W-:Y:S02]  /*5fb0*/  @UP4 USHF.R.U32.HI UR7, URZ, UR17, UR5 ;  /* 0x00000011ff074299 */ /* 0x000fe40008011605 */
[----:B------:R-:W-:Y:S02]  /*5fc0*/  USEL UR5, UR14, UR8, !UP6 ;  /* 0x000000080e057287 */ /* 0x000fe4000f000000 */
[----:B------:R-:W-:Y:S02]  /*5fd0*/  UIMAD UR8, UR39, UR7, URZ ;  /* 0x00000007270872a4 */ /* 0x000fe4000f8e02ff */
[----:B------:R-:W-:Y:S03]  /*5fe0*/  UISETP.GE.AND UP0, UPT, UR6, UR4, UPT ;  /* 0x000000040600728c */ /* 0x000fe6000bf06270 */
[----:B------:R-:W-:Y:S01]  /*5ff0*/  UMOV UR4, UR11 ;  /* 0x0000000b00047c82 */ /* 0x000fe20008000000 */
[----:B------:R-:W-:Y:S02]  /*6000*/  UISETP.GE.OR UP0, UPT, UR5, UR8, UP0 ;  /* 0x000000080500728c */ /* 0x000fe40008706670 */
[----:B------:R-:W-:Y:S02]  /*6010*/  USHF.R.U32.HI UR4, URZ, UR17, UR4 ;  /* 0x00000011ff047299 */ /* 0x000fe40008011604 */
[----:B------:R-:W-:Y:S02]  /*6020*/  UIMAD.WIDE.U32 UR8, UR5, UR16, URZ ;  /* 0x00000010050872a5 */ /* 0x000fe4000f8e00ff */
[----:B------:R-:W-:Y:S04]  /*6030*/  USEL UR10, UR6, UR4, !UP4 ;  /* 0x00000004060a7287 */ /* 0x000fe8000e000000 */
[----:B------:R-:W-:Y:S01]  /*6040*/  UIADD3 UR11, UPT, UPT, -UR10, URZ, URZ ;  /* 0x000000ff0a0b7290 */ /* 0x000fe2000fffe1ff */
[----:B------:R-:W-:Y:S02]  /*6050*/  @!UP0 UMOV UR4, UR9 ;  /* 0x0000000900048c82 */ /* 0x000fe40008000000 */
[----:B------:R-:W-:Y:S02]  /*6060*/  @!UP0 USHF.R.U32.HI UR4, URZ, UR17, UR4 ;  /* 0x00000011ff048299 */ /* 0x000fe40008011604 */
[----:B------:R-:W-:Y:S02]  /*6070*/  UIMAD UR8, UR39, UR11, UR6 ;  /* 0x0000000b270872a4 */ /* 0x000fe4000f8e0206 */
[----:B------:R-:W-:Y:S04]  /*6080*/  @!UP0 USEL UR4, UR5, UR4, !UP4 ;  /* 0x0000000405048287 */ /* 0x000fe8000e000000 */
[----:B------:R-:W-:Y:S02]  /*6090*/  @!UP0 UIMAD UR8, UR7, UR8, UR4 ;  /* 0x00000008070882a4 */ /* 0x000fe4000f8e0204 */
[----:B------:R-:W-:Y:S02]  /*60a0*/  @!UP0 UIADD3 UR9, UPT, UPT, UR10, -UR4, URZ ;  /* 0x800000040a098290 */ /* 0x000fe4000fffe0ff */
[----:B------:R-:W-:Y:S02]  /*60b0*/  UIADD3 UR4, UPT, UPT, -UR5, URZ, URZ ;  /* 0x000000ff05047290 */ /* 0x000fe4000fffe1ff */
[----:B------:R-:W-:Y:S02]  /*60c0*/  UIADD3 UR7, UPT, UPT, -UR6, URZ, URZ ;  /* 0x000000ff06077290 */ /* 0x000fe4000fffe1ff */
[----:B------:R-:W-:Y:S02]  /*60d0*/  @!UP0 UIMAD UR6, UR9, UR39, UR5 ;  /* 0x00000027090682a4 */ /* 0x000fe4000f8e0205 */
[----:B------:R-:W-:Y:S02]  /*60e0*/  UIMAD UR14, UR15, UR4, UR14 ;  /* 0x000000040f0e72a4 */ /* 0x000fe4000f8e020e */
[----:B------:R-:W-:Y:S01]  /*60f0*/  UIMAD UR13, UR34, UR7, UR13 ;  /* 0x00000007220d72a4 */ /* 0x000fe2000f8e020d */
[----:B------:R-:W-:Y:S02]  /*6100*/  @!UP0 UMOV UR5, UR8 ;  /* 0x0000000800058c82 */ /* 0x000fe40008000000 */
[----:B------:R-:W-:Y:S02]  /*6110*/  UIMAD UR14, UR5, UR15, UR14 ;  /* 0x0000000f050e72a4 */ /* 0x000fe4000f8e020e */
[----:B------:R-:W-:Y:S11]  /*6120*/  UIMAD UR13, UR6, UR34, UR13 ;  /* 0x00000022060d72a4 */ /* 0x000ff6000f8e020d */
[----:B------:R-:W-:Y:S01]  /*6130*/  @!UPT UIADD3 URZ, UPT, UPT, URZ, URZ, URZ ;  /* 0x000000fffffff290 */ /* 0x000fe2000fffe0ff */
.L_x_91:
[----:B------:R-:W3:Y:S01]  /*6140*/  @!UP2 LDCU.128 UR20, c[0x0][0xf10] ;  /* 0x0001e200ff14a7ac */ /* 0x000ee20008000c00 */
[C---:B--2---:R-:W-:Y:S02]  /*6150*/  ISETP.NE.U32.AND P1, PT, R4.reuse, RZ, PT ;  /* 0x000000ff0400720c */ /* 0x044fe40003f25070 */
[----:B------:R-:W-:Y:S02]  /*6160*/  ISETP.NE.U32.AND P0, PT, R4, RZ, PT ;  /* 0x000000ff0400720c */ /* 0x000fe40003f05070 */
[C---:B------:R-:W-:Y:S02]  /*6170*/  ISETP.NE.AND.EX P1, PT, R5.reuse, RZ, PT, P1 ;  /* 0x000000ff0500720c */ /* 0x040fe40003f25310 */
[----:B------:R-:W-:Y:S01]  /*6180*/  ISETP.NE.AND.EX P0, PT, R5, RZ, PT, P0 ;  /* 0x000000ff0500720c */ /* 0x000fe20003f05300 */
[----:B------:R-:W2:Y:S01]  /*6190*/  @!UP2 LDCU UR5, c[0x0][0xf0c] ;  /* 0x0001e180ff05a7ac */ /* 0x000ea20008000800 */
[----:B------:R-:W-:Y:S02]  /*61a0*/  USHF.L.U32 UR11, UR25, 0x7, URZ ;  /* 0x00000007190b7899 */ /* 0x000fe400080006ff */
[----:B------:R-:W-:Y:S02]  /*61b0*/  USHF.L.U32 UR10, UR28, 0x6, URZ ;  /* 0x000000061c0a7899 */ /* 0x000fe400080006ff */
[----:B---3--:R-:W-:Y:S07]  /*61c0*/  UIMAD.WIDE.U32 UR6, UR14, UR20, URZ ;  /* 0x000000140e0672a5 */ /* 0x008fee000f8e00ff */
[----:B------:R-:W-:Y:S01]  /*61d0*/  @!UP2 UMOV UR4, UR7 ;  /* 0x000000070004ac82 */ /* 0x000fe20008000000 */
[----:B--2---:R-:W-:Y:S02]  /*61e0*/  @!UP2 UISETP.NE.AND UP0, UPT, UR5, 0x1, UPT ;  /* 0x000000010500a88c */ /* 0x004fe4000bf05270 */
[----:B------:R-:W-:Y:S02]  /*61f0*/  @!UP2 USHF.R.U32.HI UR4, URZ, UR21, UR4 ;  /* 0x00000015ff04a299 */ /* 0x000fe40008011604 */
[----:B------:R-:W-:Y:S02]  /*6200*/  UIMAD.WIDE.U32 UR6, UR13, UR23, URZ ;  /* 0x000000170d0672a5 */ /* 0x000fe4000f8e00ff */
[----:B------:R-:W-:Y:S02]  /*6210*/  @!UP2 USEL UR8, UR14, UR4, !UP0 ;  /* 0x000000040e08a287 */ /* 0x000fe4000c000000 */
[----:B------:R-:W-:Y:S03]  /*6220*/  @!UP2 UISETP.NE.AND UP0, UPT, UR22, 0x1, UPT ;  /* 0x000000011600a88c */ /* 0x000fe6000bf05270 */
[----:B------:R-:W-:Y:S02]  /*6230*/  @!UP2 UMOV UR6, UR7 ;  /* 0x000000070006ac82 */ /* 0x000fe40008000000 */
[----:B------:R-:W2:Y:S02]  /*6240*/  @!UP2 LDCU UR4, c[0x0][0xf20] ;  /* 0x0001e400ff04a7ac */ /* 0x000ea40008000800 */
[----:B--2---:R-:W-:Y:S04]  /*6250*/  @!UP2 USHF.R.U32.HI UR6, URZ, UR4, UR6 ;  /* 0x00000004ff06a299 */ /* 0x004fe80008011606 */
[----:B------:R-:W-:Y:S04]  /*6260*/  @!UP2 USEL UR6, UR13, UR6, !UP0 ;  /* 0x000000060d06a287 */ /* 0x000fe8000c000000 */
[----:B------:R-:W-:Y:S02]  /*6270*/  @!UP2 UIADD3 UR4, UPT, UPT, -UR8, UR6, URZ ;  /* 0x000000060804a290 */ /* 0x000fe4000fffe1ff */
[----:B------:R-:W-:Y:S02]  /*6280*/  @!UP2 UIADD3 UR6, UPT, UPT, UR8, -UR6, URZ ;  /* 0x800000060806a290 */ /* 0x000fe4000fffe0ff */
[----:B------:R-:W-:Y:S02]  /*6290*/  @!UP2 UIMAD UR14, UR4, UR5, UR14 ;  /* 0x00000005040ea2a4 */ /* 0x000fe4000f8e020e */
[----:B------:R-:W-:Y:S01]  /*62a0*/  @!UP2 UIMAD UR13, UR6, UR22, UR13 ;  /* 0x00000016060da2a4 */ /* 0x000fe2000f8e020d */
[----:B------:R-:W-:Y:S11]  /*62b0*/  BRA.U UP3, `(.L_x_92) ;  /* 0x0000000103107547 */ /* 0x000ff6000b800000 */
[----:B-1----:R-:W-:Y:S04]  /*62c0*/  MOV R0, UR61 ;  /* 0x0000003d00007c02 */ /* 0x002fe80008000f00 */
[----:B------:R-:W-:Y:S04]  /*62d0*/  SHF.L.U32 R9, R0, 0x1f, RZ ;  /* 0x0000001f00097819 */ /* 0x000fe800000006ff */
[----:B------:R-:W1:Y:S02]  /*62e0*/  SYNCS.PHASECHK.TRANS64.TRYWAIT P2, [UR24+0x78], R9 ;  /* 0x00007809ff0075a7 */ /* 0x000e640008041118 */
[----:B-1----:R-:W-:Y:S05]  /*62f0*/  @!P2 BRA `(.L_x_93) ;  /* 0x0000003c0050a947 */ /* 0x002fea0003800000 */
.L_x_92:
[----:B------:R-:W-:Y:S05]  /*6300*/  @!P1 BRA `(.L_x_94) ;  /* 0x0000000000309947 */ /* 0x000fea0003800000 */
[----:B----4-:R-:W-:Y:S01]  /*6310*/  ISETP.NE.U32.AND P1, PT, R2, RZ, PT ;  /* 0x000000ff0200720c */ /* 0x010fe20003f25070 */
[----:B------:R-:W2:Y:S01]  /*6320*/  LDCU.64 UR4, c[0x0][0x358] ;  /* 0x00006b00ff0477ac */ /* 0x000ea20008000a00 */
[----:B------:R-:W-:Y:S02]  /*6330*/  IMAD.MOV.U32 R88, RZ, RZ, 0x1 ;  /* 0x00000001ff587424 */ /* 0x000fe400078e00ff */
[----:B------:R-:W-:Y:S11]  /*6340*/  ISETP.NE.AND.EX P1, PT, R3, RZ, PT, P1 ;  /* 0x000000ff0300720c */ /* 0x000ff60003f25310 */
[----:B------:R-:W-:Y:S02]  /*6350*/  @!UPT UIADD3 URZ, UPT, UPT, URZ, URZ, URZ ;  /* 0x000000fffffff290 */ /* 0x000fe4000fffe0ff */
[----:B-1----:R-:W1:Y:S01]  /*6360*/  @P1 LDC.64 R8, c[0x0][0xc88] ;  /* 0x00032200ff081b82 */ /* 0x002e620000000a00 */
[----:B------:R-:W-:Y:S04]  /*6370*/  @P1 IMAD R0, R4, UR52, RZ ;  /* 0x0000003404001c24 */ /* 0x000fe8000f8e02ff */
[----:B-1----:R-:W-:Y:S04]  /*6380*/  @P1 IMAD.WIDE R8, R0, 0x4, R8 ;  /* 0x0000000400081825 */ /* 0x002fe800078e0208 */
[----:B------:R-:W-:Y:S01]  /*6390*/  HFMA2 R0, -RZ, RZ, 0, 5.9604644775390625e-08 ;  /* 0x00000001ff007431 */ /* 0x000fe200000001ff */
[----:B--2--5:R2:W5:Y:S04]  /*63a0*/  @P1 LDG.E R41, desc[UR4][R8.64] ;  /* 0x0000000408291981 */ /* 0x024568000c1e1900 */
[----:B------:R-:W-:Y:S01]  /*63b0*/  @!P1 PRMT R88, R0, 0x7610, R88 ;  /* 0x0000761000589816 */ /* 0x000fe20000000058 */
[----:B--2---:R-:W3:Y:S06]  /*63c0*/  @!P1 LDC R41, c[0x0][0xc80] ;  /* 0x00032000ff299b82 */ /* 0x004eec0000000800 */
.L_x_94:
[----:B---3-5:R-:W-:Y:S01]  /*63d0*/  @!P0 FSETP.EQ.AND P1, PT, R41, RZ, PT ;  /* 0x000000ff2900820b */ /* 0x028fe20003f22000 */
[----:B------:R-:W-:Y:S01]  /*63e0*/  @!UPT UIADD3 URZ, UPT, UPT, URZ, URZ, URZ ;  /* 0x000000fffffff290 */ /* 0x000fe2000fffe0ff */
[----:B------:R-:W-:Y:S11]  /*63f0*/  @!P0 BRA `(.L_x_95) ;  /* 0x0000000000188947 */ /* 0x000ff60003800000 */
[----:B------:R-:W-:Y:S02]  /*6400*/  LOP3.LUT P0, RZ, R88, 0xff, RZ, 0xc0, !PT ;  /* 0x000000ff58ff7812 */ /* 0x000fe4000780c0ff */
[----:B----4-:R-:W-:Y:S04]  /*6410*/  ISETP.NE.U32.AND P1, PT, R2, RZ, PT ;  /* 0x000000ff0200720c */ /* 0x010fe80003f25070 */
[----:B------:R-:W-:Y:S04]  /*6420*/  ISETP.NE.AND.EX P1, PT, R3, RZ, PT, P1 ;  /* 0x000000ff0300720c */ /* 0x000fe80003f25310 */
[----:B------:R-:W-:Y:S03]  /*6430*/  PLOP3.LUT P1, PT, P1, PT, PT, 0x8, 0x80 ;  /* 0x000000000080781c */ /* 0x000fe60000f2e170 */
[----:B------:R-:W-:Y:S11]  /*6440*/  @P0 FSETP.EQ.AND P1, PT, R41, RZ, PT ;  /* 0x000000ff2900020b */ /* 0x000ff60003f22000 */
[----:B------:R-:W-:Y:S02]  /*6450*/  @!UPT UIADD3 URZ, UPT, UPT, URZ, URZ, URZ ;  /* 0x000000fffffff290 */ /* 0x000fe4000fffe0ff */
.L_x_95:
[----:B------:R-:W-:Y:S01]  /*6460*/  ULEA UR4, UR12, UR24, 0x3 ;  /* 0x000000180c047291 */ /* 0x000fe2000f8e18ff */
[----:B-1----:R-:W-:Y:S02]  /*6470*/  SHF.L.U32 R9, R15, 0x1f, RZ ;  /* 0x0000001f0f097819 */ /* 0x002fe400000006ff */
[----:B------:R-:W-:Y:S04]  /*6480*/  ELECT P0, URZ, PT ;  /* 0x0000000000ff782f */ /* 0x000fe80003800000 */
[----:B------:R-:W-:Y:S02]  /*6490*/  PLOP3.LUT P1, PT, P1, P0, PT, 0xf2, 0x2f ;  /* 0x00000000002f781c */ /* 0x000fe40000f21e72 */
[----:B------:R-:W1:Y:S11]  /*64a0*/  SYNCS.PHASECHK.TRANS64.TRYWAIT P2, [UR4+0x58], R9 ;  /* 0x00005809ff0075a7 */ /* 0x000e760008041104 */
[----:B------:R-:W-:Y:S05]  /*64b0*/  @!P1 IADD3 R8, P0, PT, R16, 0x980, RZ ;  /* 0x0000098010089810 */ /* 0x000fea0007f1e0ff */
[----:B------:R-:W-:Y:S01]  /*64c0*/  @!P1 IMAD.X R6, RZ, RZ, R17, P0 ;  /* 0x000000ffff069224 */ /* 0x000fe200000e0611 */
[----:B-1----:R-:W-:Y:S07]  /*64d0*/  @!P2 BRA `(.L_x_96) ;  /* 0x0000003800f0a947 */ /* 0x002fee0003800000 */
.L_x_166:
[----:B------:R-:W-:Y:S01]  /*64e0*/  @!P1 R2UR UR7, R6 ;  /* 0x00000000060792ca */ /* 0x000fe200000e0000 */
[----:B------:R-:W-:Y:S01]  /*64f0*/  UIADD3 UR5, UPT, UPT, UR12, 0x1, URZ ;  /* 0x000000010c057890 */ /* 0x000fe2000fffe0ff */
[----:B------:R-:W-:Y:S01]  /*6500*/  @!P1 R2UR UR6, R8 ;  /* 0x00000000080692ca */ /* 0x000fe200000e0000 */
[----:B------:R-:W-:Y:S01]  /*6510*/  UIADD3 UR9, UPT, UPT, UR4, 0x40, URZ ;  /* 0x0000004004097890 */ /* 0x000fe2000fffe0ff */
[----:B------:R-:W-:Y:S01]  /*6520*/  R2UR UR20, R92 ;  /* 0x000000005c1472ca */ /* 0x000fe200000e0000 */
[----:B------:R-:W-:Y:S01]  /*6530*/  UISETP.NE.AND UP0, UPT, UR5, 0x3, UPT ;  /* 0x000000030500788c */ /* 0x000fe2000bf05270 */
[----:B------:R-:W-:Y:S01]  /*6540*/  @!P1 IMAD.MOV.U32 R6, RZ, RZ, 0x2000 ;  /* 0x00002000ff069424 */ /* 0x000fe200078e00ff */
[----:B------:R-:W-:Y:S01]  /*6550*/  UMOV UR22, 0x0 ;  /* 0x0000000000167882 */ /* 0x000fe20000000000 */
[----:B------:R-:W-:Y:S01]  /*6560*/  UMOV UR23, 0x10000000 ;  /* 0x1000000000177882 */ /* 0x000fe20000000000 */
[----:B------:R-:W-:Y:S04]  /*6570*/  VIADD R14, R14, 0x1 ;  /* 0x000000010e0e7836 */ /* 0x000fe80000000000 */
[----:B-1----:R-:W-:Y:S01]  /*6580*/  IMAD.U32 R9, RZ, RZ, UR7 ;  /* 0x00000007ff097e24 */ /* 0x002fe2000f8e00ff */
[----:B------:R-:W-:Y:S01]  /*6590*/  USEL UR7, URZ, 0x1, UP0 ;  /* 0x00000001ff077887 */ /* 0x000fe20008000000 */
[----:B------:R-:W-:Y:S01]  /*65a0*/  IMAD.U32 R8, RZ, RZ, UR6 ;  /* 0x00000006ff087e24 */ /* 0x000fe2000f8e00ff */
[----:B------:R-:W-:Y:S02]  /*65b0*/  USEL UR6, UR5, URZ, UP0 ;  /* 0x000000ff05067287 */ /* 0x000fe40008000000 */
[----:B------:R-:W-:Y:S01]  /*65c0*/  VOTEU.ALL UP0, P1 ;  /* 0x0000000000ff7886 */ /* 0x000fe20000800000 */
[----:B------:R-:W-:Y:S01]  /*65d0*/  @!P1 R2UR UR19, R9 ;  /* 0x00000000091392ca */ /* 0x000fe200000e0000 */
[----:B------:R-:W-:Y:S01]  /*65e0*/  UPRMT UR20, UR20, 0x654, UR9 ;  /* 0x0000065414147896 */ /* 0x000fe20008000009 */
[----:B------:R-:W-:Y:S02]  /*65f0*/  @!P1 R2UR UR18, R8 ;  /* 0x00000000081292ca */ /* 0x000fe400000e0000 */
[----:B------:R-:W-:Y:S01]  /*6600*/  @!UP0 ULEA UR5, UR12, UR24, 0xd ;  /* 0x000000180c058291 */ /* 0x000fe2000f8e68ff */
[----:B------:R-:W-:Y:S02]  /*6610*/  LOP3.LUT R15, R15, UR7, RZ, 0x3c, !PT ;  /* 0x000000070f0f7c12 */ /* 0x000fe4000f8e3cff */
[----:B------:R-:W-:Y:S01]  /*6620*/  UMOV UR12, UR52 ;  /* 0x00000034000c7c82 */ /* 0x000fe20008000000 */
[----:B------:R-:W-:Y:S01]  /*6630*/  @!UP0 UIADD3 UR8, UPT, UPT, UR5, 0x200, URZ ;  /* 0x0000020005088890 */ /* 0x000fe2000fffe0ff */
[----:B------:R-:W-:Y:S01]  /*6640*/  SHF.L.U32 R0, R15, 0x1f, RZ ;  /* 0x0000001f0f007819 */ /* 0x000fe200000006ff */
[----:B------:R-:W-:Y:S01]  /*6650*/  VOTEU.ALL UP0, P1 ;  /* 0x0000000000ff7886 */ /* 0x000fe20000800000 */
[----:B------:R-:W-:Y:S06]  /*6660*/  ULEA UR5, UR6, UR24, 0x3 ;  /* 0x0000001806057291 */ /* 0x000fec000f8e18ff */
[----:B------:R1:W-:Y:S01]  /*6670*/  @!UP0 UTMALDG.3D [UR8], [UR18], desc[UR22] ;  /* 0x00001608120085b4 */ /* 0x0003e20008011000 */
[----:B------:R1:W-:Y:S01]  /*6680*/  @!P1 SYNCS.ARRIVE.TRANS64.RED.A0TR RZ, [UR4+0x40], R6 ;  /* 0x00004006ffff99a7 */ /* 0x0003e20008300404 */
[----:B------:R-:W-:Y:S01]  /*6690*/  SYNCS.ARRIVE.TRANS64.RED.A1T0 RZ, [UR20], RZ ;  /* 0x000000ffffff79a7 */ /* 0x000fe20008100414 */
[----:B------:R-:W2:Y:S02]  /*66a0*/  SYNCS.PHASECHK.TRANS64.TRYWAIT P0, [UR5+0x58], R0 ;  /* 0x00005800ff0075a7 */ /* 0x000ea40008001105 */
[----:B-12---:R-:W-:Y:S05]  /*66b0*/  @!P0 BRA `(.L_x_97) ;  /* 0x0000003800908947 */ /* 0x006fea0003800000 */
.L_x_168:
[----:B------:R-:W-:Y:S01]  /*66c0*/  UIADD3 UR9, UPT, UPT, UR5, 0x40, URZ ;  /* 0x0000004005097890 */ /* 0x000fe2000fffe0ff */
[----:B------:R-:W-:Y:S01]  /*66d0*/  @!P1 IADD3 R6, P0, PT, R16, 0x980, RZ ;  /* 0x0000098010069810 */ /* 0x000fe20007f1e0ff */
[----:B------:R-:W-:Y:S01]  /*66e0*/  UPLOP3.LUT UP3, UPT, UPT, UPT, UPT, 0x80, 0x8 ;  /* 0x000000000008789c */ /* 0x000fe20003f6f070 */
[----:B------:R-:W-:Y:S01]  /*66f0*/  R2UR UR12, R92 ;  /* 0x000000005c0c72ca */ /* 0x000fe200000e0000 */
[----:B------:R-:W-:Y:S01]  /*6700*/  UMOV UR20, 0x0 ;  /* 0x0000000000147882 */ /* 0x000fe20000000000 */
[----:B------:R-:W-:Y:S01]  /*6710*/  @!P1 R2UR UR7, R6 ;  /* 0x00000000060792ca */ /* 0x000fe200000e0000 */
[----:B-1----:R-:W-:Y:S01]  /*6720*/  @!P1 IMAD.X R0, RZ, RZ, R17, P0 ;  /* 0x000000ffff009224 */ /* 0x002fe200000e0611 */
[----:B------:R-:W-:Y:S01]  /*6730*/  UMOV UR21, 0x10000000 ;  /* 0x1000000000157882 */ /* 0x000fe20000000000 */
[----:B------:R-:W-:Y:S01]  /*6740*/  VOTEU.ALL UP0, P1 ;  /* 0x0000000000ff7886 */ /* 0x000fe20000800000 */
[----:B------:R-:W-:Y:S02]  /*6750*/  R2UR UR23, R90 ;  /* 0x000000005a1772ca */ /* 0x000fe400000e0000 */
[----:B------:R-:W-:Y:S02]  /*6760*/  @!P1 R2UR UR4, R0 ;  /* 0x00000000000492ca */ /* 0x000fe400000e0000 */
[----:B------:R-:W-:Y:S01]  /*6770*/  @!UP0 UIADD3 UR10, UPT, UPT, UR10, 0x20, URZ ;  /* 0x000000200a0a8890 */ /* 0x000fe2000fffe0ff */
[----:B------:R-:W-:Y:S02]  /*6780*/  R2UR UR22, R91 ;  /* 0x000000005b1672ca */ /* 0x000fe400000e0000 */
[C---:B------:R-:W-:Y:S02]  /*6790*/  ISETP.NE.AND P0, PT, R14.reuse, 0x2, PT ;  /* 0x000000020e00780c */ /* 0x040fe40003f05270 */
[----:B------:R-:W-:Y:S02]  /*67a0*/  IMAD.U32 R8, RZ, RZ, UR7 ;  /* 0x00000007ff087e24 */ /* 0x000fe4000f8e00ff */
[----:B------:R-:W-:Y:S02]  /*67b0*/  SEL R0, RZ, 0x1, P0 ;  /* 0x00000001ff007807 */ /* 0x000fe40000000000 */
[----:B------:R-:W-:Y:S01]  /*67c0*/  SEL R14, R14, RZ, P0 ;  /* 0x000000ff0e0e7207 */ /* 0x000fe20000000000 */
[----:B------:R-:W-:Y:S01]  /*67d0*/  UIADD3 UR28, UPT, UPT, UR13, UR23, URZ ;  /* 0x000000170d1c7290 */ /* 0x000fe2000fffe0ff */
[----:B------:R-:W-:Y:S01]  /*67e0*/  IMAD.U32 R9, RZ, RZ, UR4 ;  /* 0x00000004ff097e24 */ /* 0x000fe2000f8e00ff */
[----:B------:R-:W-:Y:S01]  /*67f0*/  @!P1 R2UR UR18, R8 ;  /* 0x00000000081292ca */ /* 0x000fe200000e0000 */
[----:B------:R-:W-:Y:S01]  /*6800*/  @!UP0 ULEA UR4, UR6, UR24, 0xd ;  /* 0x0000001806048291 */ /* 0x000fe2000f8e68ff */
[----:B------:R-:W-:Y:S01]  /*6810*/  LOP3.LUT R13, R13, R0, RZ, 0x3c, !PT ;  /* 0x000000000d0d7212 */ /* 0x000fe200078e3cff */
[----:B------:R-:W-:Y:S01]  /*6820*/  UIADD3 UR25, UPT, UPT, UR14, UR22, URZ ;  /* 0x000000160e197290 */ /* 0x000fe2000fffe0ff */
[----:B------:R-:W-:Y:S01]  /*6830*/  @!P1 R2UR UR19, R9 ;  /* 0x00000000091392ca */ /* 0x000fe200000e0000 */
[----:B------:R-:W-:Y:S02]  /*6840*/  @!UP0 UIADD3 UR8, UPT, UPT, UR4, 0x200, URZ ;  /* 0x0000020004088890 */ /* 0x000fe4000fffe0ff */
[----:B------:R-:W-:Y:S01]  /*6850*/  UPRMT UR4, UR12, 0x654, UR9 ;  /* 0x000006540c047896 */ /* 0x000fe20008000009 */
[----:B------:R-:W-:Y:S02]  /*6860*/  VOTEU.ALL UP0, P1 ;  /* 0x0000000000ff7886 */ /* 0x000fe40000800000 */
[----:B------:R-:W-:Y:S01]  /*6870*/  UMOV UR12, UR52 ;  /* 0x00000034000c7c82 */ /* 0x000fe20008000000 */
[----:B------:R-:W-:Y:S06]  /*6880*/  UMOV UR52, UR26 ;  /* 0x0000001a00347c82 */ /* 0x000fec0008000000 */
[----:B------:R1:W-:Y:S01]  /*6890*/  @!UP0 UTMALDG.3D [UR8], [UR18], desc[UR20] ;  /* 0x00001408120085b4 */ /* 0x0003e20008011000 */
[----:B------:R3:W-:Y:S01]  /*68a0*/  @!P1 SYNCS.ARRIVE.TRANS64.RED.A0TR RZ, [UR5+0x40], R7 ;  /* 0x00004007ffff99a7 */ /* 0x0007e20008300405 */
[----:B------:R-:W-:Y:S01]  /*68b0*/  SYNCS.ARRIVE.TRANS64.RED.A1T0 RZ, [UR4], RZ ;  /* 0x000000ffffff79a7 */ /* 0x000fe20008100404 */
[----:B------:R-:W-:Y:S04]  /*68c0*/  UIADD3 UR4, UPT, UPT, UR6, 0x1, URZ ;  /* 0x0000000106047890 */ /* 0x000fe8000fffe0ff */
[----:B------:R-:W-:Y:S04]  /*68d0*/  UISETP.NE.AND UP0, UPT, UR4, 0x3, UPT ;  /* 0x000000030400788c */ /* 0x000fe8000bf05270 */
[----:B------:R-:W-:Y:S06]  /*68e0*/  USEL UR5, URZ, 0x1, UP0 ;  /* 0x00000001ff057887 */ /* 0x000fec0008000000 */
[----:B------:R-:W-:Y:S01]  /*68f0*/  LOP3.LUT R15, R15, UR5, RZ, 0x3c, !PT ;  /* 0x000000050f0f7c12 */ /* 0x000fe2000f8e3cff */
[----:B-1----:R-:W-:Y:S01]  /*6900*/  USEL UR12, UR4, URZ, UP0 ;  /* 0x000000ff040c7287 */ /* 0x002fe20008000000 */
[----:B------:R-:W-:Y:S11]  /*6910*/  BRA.U UP1, `(.L_x_98) ;  /* 0xfffffff101e87547 */ /* 0x000ff6000b83ffff */
[----:B------:R-:W-:Y:S01]  /*6920*/  UIADD3 UR24, UPT, UPT, UR24, 0x58, URZ ;  /* 0x0000005818187890 */ /* 0x000fe2000fffe0ff */
[----:B----4-:R-:W-:-:S03]  /*6930*/  SHF.L.U32 R3, R15, 0x1f, RZ ;  /* 0x0000001f0f037819 */ /* 0x010fc600000006ff */
[----:B------:R-:W-:-:S09]  /*6940*/  ULEA UR4, UR12, UR24, 0x3 ;  /* 0x000000180c047291 */ /* 0x000fd2000f8e18ff */
[----:B------:R-:W1:Y:S02]  /*6950*/  SYNCS.PHASECHK.TRANS64.TRYWAIT P0, [UR4], R3 ;  /* 0x00000003ff0075a7 */ /* 0x000e640008001104 */
[----:B-1----:R-:W-:Y:S05]  /*6960*/  @!P0 BRA `(.L_x_99) ;  /* 0x0000003400fc8947 */ /* 0x002fea0003800000 */
.L_x_170:
        /* <DEDUP_REMOVED lines=9> */
.L_x_172:
        /* <DEDUP_REMOVED lines=8> */
.L_x_101:
[----:B-1----:R1:W2:Y:S02]  /*6a80*/  SYNCS.PHASECHK.TRANS64.TRYWAIT P0, [R0+URZ], R3 ;  /* 0x00000003000075a7 */ /* 0x0022a400080011ff */
[----:B--2---:R-:W-:Y:S05]  /*6a90*/  @!P0 NANOSLEEP.SYNCS 0x989680 ;  /* 0x009896800000895d */ /* 0x004fea0003900000 */
[----:B------:R-:W2:Y:S02]  /*6aa0*/  @!P0 SYNCS.PHASECHK.TRANS64 P0, [R0+URZ], R3 ;  /* 0x00000003000085a7 */ /* 0x000ea400080010ff */
[----:B--2---:R-:W-:Y:S05]  /*6ab0*/  @P0 EXIT ;  /* 0x000000000000094d */ /* 0x004fea0003800000 */
[----:B------:R-:W-:Y:S05]  /*6ac0*/  BRA `(.L_x_101) ;  /* 0xfffffffc00ec7947 */ /* 0x000fea000383ffff */
.L_x_89:
[----:B------:R-:W-:-:S06]  /*6ad0*/  UISETP.GE.AND UP0, UPT, UR19, 0x4, UPT ;  /* 0x000000041300788c */ /* 0x000fcc000bf06270 */
[----:B------:R-:W-:-:S13]  /*6ae0*/  PLOP3.LUT P0, PT, PT, PT, UP0, 0x80, 0x8 ;  /* 0x000000000008781c */ /* 0x000fda0003f0f008 */
[----:B------:R-:W-:Y:S05]  /*6af0*/  @!P0 EXIT ;  /* 0x000000000000894d */ /* 0x000fea0003800000 */
[----:B------:R-:W-:Y:S01]  /*6b00*/  BAR.SYNC.DEFER_BLOCKING 0x6, 0xa0 ;  /* 0x0182800000007b1d */ /* 0x000fe20000010000 */
[----:B------:R-:W-:Y:S01]  /*6b10*/  R2UR UR4, R92 ;  /* 0x000000005c0472ca */ /* 0x000fe200000e0000 */
[C---:B------:R-:W-:Y:S01]  /*6b20*/  IMAD.SHL.U32 R4, R96.reuse, 0x20, RZ ;  /* 0x0000002060047824 */ /* 0x040fe200078e00ff */
[C---:B------:R-:W-:Y:S01]  /*6b30*/  LOP3.LUT R97, R96.reuse, 0x2, RZ, 0xc0, !PT ;  /* 0x0000000260617812 */ /* 0x040fe200078ec0ff */
[C---:B------:R-:W-:Y:S01]  /*6b40*/  IMAD.SHL.U32 R101, R96.reuse, 0x4, RZ ;  /* 0x0000000460657824 */ /* 0x040fe200078e00ff */
[----:B------:R-:W-:Y:S01]  /*6b50*/  LOP3.LUT R102, R96, 0x60, RZ, 0xc0, !PT ;  /* 0x0000006060667812 */ /* 0x000fe200078ec0ff */
[----:B------:R-:W-:Y:S02]  /*6b60*/  UMOV UR46, 0x400 ;  /* 0x00000400002e7882 */ /* 0x000fe40000000000 */
[----:B------:R-:W1:Y:S01]  /*6b70*/  LDC.64 R80, c[0x0][0xc88] ;  /* 0x00032200ff507b82 */ /* 0x000e620000000a00 */
[----:B------:R-:W-:Y:S01]  /*6b80*/  LOP3.LUT R6, R4, 0xc0, RZ, 0xc0, !PT ;  /* 0x000000c004067812 */ /* 0x000fe200078ec0ff */
[C---:B------:R-:W-:Y:S01]  /*6b90*/  IMAD.U32 R37, R96.reuse, 0x10000, RZ ;  /* 0x0001000060257824 */ /* 0x040fe200078e00ff */
[----:B------:R-:W-:Y:S01]  /*6ba0*/  LOP3.LUT R96, R96, 0x4, RZ, 0xc0, !PT ;  /* 0x0000000460607812 */ /* 0x000fe200078ec0ff */
[----:B------:R-:W-:Y:S01]  /*6bb0*/  IMAD.MOV.U32 R36, RZ, RZ, RZ ;  /* 0x000000ffff247224 */ /* 0x000fe200078e00ff */
[----:B------:R-:W-:-:S02]  /*6bc0*/  LOP3.LUT R101, R6, 0x18, R101, 0xf8, !PT ;  /* 0x0000001806657812 */ /* 0x000fc400078ef865 */
[----:B------:R-:W-:Y:S01]  /*6bd0*/  CS2R R98, SRZ ;  /* 0x0000000000627805 */ /* 0x000fe2000001ff00 */
[----:B------:R-:W-:Y:S01]  /*6be0*/  ULEA UR46, UR4, UR46, 0x18 ;  /* 0x0000002e042e7291 */ /* 0x000fe2000f8ec0ff */
[----:B------:R-:W2:Y:S01]  /*6bf0*/  LDC.64 R82, c[0x0][0xc90] ;  /* 0x00032400ff527b82 */ /* 0x000ea20000000a00 */
[----:B------:R-:W-:Y:S01]  /*6c00*/  LOP3.LUT R37, R37, 0x600000, RZ, 0xc0, !PT ;  /* 0x0060000025257812 */ /* 0x000fe200078ec0ff */
[----:B------:R-:W-:Y:S01]  /*6c10*/  IMAD.MOV.U32 R95, RZ, RZ, RZ ;  /* 0x000000ffff5f7224 */ /* 0x000fe200078e00ff */
[----:B------:R-:W-:Y:S01]  /*6c20*/  UIADD3 UR4, UPT, UPT, UR46, 0x200, URZ ;  /* 0x000002002e047890 */ /* 0x000fe2000fffe0ff */
[----:B------:R-:W-:Y:S01]  /*6c30*/  IADD3 R100, PT, PT, -R96, 0x2, RZ ;  /* 0x0000000260647810 */ /* 0x000fe20007ffe1ff */
[----:B------:R-:W-:Y:S01]  /*6c40*/  IMAD.MOV R97, RZ, RZ, -R97 ;  /* 0x000000ffff617224 */ /* 0x000fe200078e0a61 */
[----:B------:R-:W-:Y:S01]  /*6c50*/  LOP3.LUT R101, R101, 0xf20, R4, 0xf8, !PT ;  /* 0x00000f2065657812 */ /* 0x000fe200078ef804 */
[----:B------:R-:W-:Y:S01]  /*6c60*/  IMAD.MOV R96, RZ, RZ, -R96 ;  /* 0x000000ffff607224 */ /* 0x000fe200078e0a60 */
[----:B------:R-:W3:Y:S01]  /*6c70*/  LDC.64 R78, c[0x0][0xcb0] ;  /* 0x00032c00ff4e7b82 */ /* 0x000ee20000000a00 */
[----:B------:R-:W4:Y:S01]  /*6c80*/  LDS R0, [UR46+0x110] ;  /* 0x0001102eff007984 */ /* 0x000f220008000800 */
[----:B------:R-:W-:Y:S01]  /*6c90*/  IMAD.U32 R103, RZ, RZ, UR4 ;  /* 0x00000004ff677e24 */ /* 0x000fe2000f8e00ff */
[----:B------:R-:W-:Y:S01]  /*6ca0*/  LEA R101, R101, UR4, 0x1 ;  /* 0x0000000465657c11 */ /* 0x000fe2000f8e08ff */
[----:B------:R-:W-:Y:S01]  /*6cb0*/  IMAD.SHL.U32 R100, R100, 0x10, RZ ;  /* 0x0000001064647824 */ /* 0x000fe200078e00ff */
[----:B------:R-:W1:Y:S03]  /*6cc0*/  LDCU UR62, c[0x0][0x370] ;  /* 0x00006e00ff3e77ac */ /* 0x000e660008000800 */
[----:B------:R-:W1:Y:S01]  /*6cd0*/  LDC.64 R76, c[0x0][0xca8] ;  /* 0x00032a00ff4c7b82 */ /* 0x000e620000000a00 */
[----:B------:R-:W-:Y:S01]  /*6ce0*/  UMOV UR54, 0x1 ;  /* 0x0000000100367882 */ /* 0x000fe20000000000 */
[----:B------:R-:W-:Y:S01]  /*6cf0*/  UMOV UR45, URZ ;  /* 0x000000ff002d7c82 */ /* 0x000fe20008000000 */
[----:B------:R-:W1:Y:S01]  /*6d00*/  LDCU UR42, c[0x0][0xf0c] ;  /* 0x0001e180ff2a77ac */ /* 0x000e620008000800 */
[----:B------:R-:W1:Y:S01]  /*6d10*/  LDCU UR38, c[0x0][0xf30] ;  /* 0x0001e600ff2677ac */ /* 0x000e620008000800 */
[----:B------:R-:W1:Y:S01]  /*6d20*/  LDCU.64 UR60, c[0x0][0xc88] ;  /* 0x00019100ff3c77ac */ /* 0x000e620008000a00 */
[----:B------:R-:W1:Y:S01]  /*6d30*/  LDCU.64 UR40, c[0x0][0xf28] ;  /* 0x0001e500ff2877ac */ /* 0x000e620008000a00 */
[----:B------:R-:W1:Y:S01]  /*6d40*/  LDCU.128 UR56, c[0x0][0xf10] ;  /* 0x0001e200ff3877ac */ /* 0x000e620008000c00 */
[----:B------:R-:W1:Y:S01]  /*6d50*/  LDCU UR55, c[0x0][0x374] ;  /* 0x00006e80ff3777ac */ /* 0x000e620008000800 */
[----:B------:R-:W-:Y:S01]  /*6d60*/  UMOV UR53, URZ ;  /* 0x000000ff00357c82 */ /* 0x000fe20008000000 */
[----:B------:R-:W-:Y:S01]  /*6d70*/  UMOV UR47, URZ ;  /* 0x000000ff002f7c82 */ /* 0x000fe20008000000 */
[----:B--2-4-:R-:W-:-:S07]  /*6d80*/  IMAD.IADD R37, R0, 0x1, R37 ;  /* 0x0000000100257824 */ /* 0x014fce00078e0225 */
.L_x_132:
[C---:B------:R-:W-:Y:S02]  /*6d90*/  LEA R3, R95.reuse, UR46, 0x3 ;  /* 0x0000002e5f037c11 */ /* 0x040fe4000f8e18ff */
[----:B------:R-:W-:Y:S02]  /*6da0*/  SHF.L.U32 R0, R98, 0x1f, RZ ;  /* 0x0000001f62007819 */ /* 0x000fe400000006ff */
[----:B------:R-:W-:Y:S02]  /*6db0*/  LEA R5, R95, UR46, 0x4 ;  /* 0x0000002e5f057c11 */ /* 0x000fe4000f8e20ff */
[----:B------:R-:W2:Y:S02]  /*6dc0*/  SYNCS.PHASECHK.TRANS64.TRYWAIT P0, [R3+URZ+0x80], R0 ;  /* 0x00008000030075a7 */ /* 0x000ea400080011ff */
[----:B-12---:R-:W-:Y:S05]  /*6dd0*/  @!P0 BRA `(.L_x_102) ;  /* 0x0000003400108947 */ /* 0x006fea0003800000 */
.L_x_173:
        /* <DEDUP_REMOVED lines=8> */
[----:B----4-:R-:W-:Y:S11]  /*6e60*/  LOP3.LUT P0, RZ, R6, 0x1, RZ, 0xc0, !PT ;  /* 0x0000000106ff7812 */ /* 0x010ff6000780c0ff */
[----:B------:R-:W-:Y:S02]  /*6e70*/  @!UPT UIADD3 URZ, UPT, UPT, URZ, URZ, URZ ;  /* 0x000000fffffff290 */ /* 0x000fe4000fffe0ff */
[----:B-1----:R-:W-:Y:S01]  /*6e80*/  VOTEU.ANY UP1, P0 ;  /* 0x0000000000ff7886 */ /* 0x002fe20000020100 */
[----:B------:R-:W-:Y:S01]  /*6e90*/  PLOP3.LUT P0, PT, PT, PT, UP1, 0x80, 0x8 ;  /* 0x000000000008781c */ /* 0x000fe20003f0f018 */
[----:B------:R-:W-:Y:S06]  /*6ea0*/  UP2UR UR4, UPR, URZ, 0x2 ;  /* 0x00000002ff047883 */ /* 0x000fec0008000000 */
[----:B------:R-:W-:Y:S06]  /*6eb0*/  IMAD.U32 R108, RZ, RZ, UR4 ;  /* 0x00000004ff6c7e24 */ /* 0x000fec000f8e00ff */
[----:B--2---:R-:W-:Y:S02]  /*6ec0*/  @P0 SHF.R.U32.HI R0, RZ, 0x10, R5 ;  /* 0x00000010ff000819 */ /* 0x004fe40000011605 */
        /* <DEDUP_REMOVED lines=12> */
[----:B------:R-:W2:Y:S01]  /*6f90*/  LDCU UR12, c[0x0][0xf20] ;  /* 0x0001e400ff0c77ac */ /* 0x000ea20008000800 */
[----:B------:R-:W-:Y:S02]  /*6fa0*/  UIMAD.WIDE.U32 UR4, UR55, UR59, URZ ;  /* 0x0000003b370472a5 */ /* 0x000fe4000f8e00ff */
[----:B------:R-:W-:Y:S02]  /*6fb0*/  UIMAD.WIDE.U32 UR6, UR62, UR56, URZ ;  /* 0x000000383e0672a5 */ /* 0x000fe4000f8e00ff */
[----:B------:R-:W-:Y:S02]  /*6fc0*/  UISETP.NE.AND UP0, UPT, UR58, 0x1, UPT ;  /* 0x000000013a00788c */ /* 0x000fe4000bf05270 */
[----:B------:R-:W-:Y:S02]  /*6fd0*/  UIMAD.WIDE.U32 UR8, UR36, UR59, URZ ;  /* 0x0000003b240872a5 */ /* 0x000fe4000f8e00ff */
[----:B------:R-:W-:Y:S02]  /*6fe0*/  UIMAD.WIDE.U32 UR10, UR37, UR56, URZ ;  /* 0x00000038250a72a5 */ /* 0x000fe4000f8e00ff */
[----:B------:R-:W-:Y:S02]  /*6ff0*/  UISETP.NE.AND UP1, UPT, UR42, 0x1, UPT ;  /* 0x000000012a00788c */ /* 0x000fe4000bf25270 */
[----:B------:R-:W-:Y:S01]  /*7000*/  UISETP.NE.AND UP2, UPT, UR39, 0x1, UPT ;  /* 0x000000012700788c */ /* 0x000fe2000bf45270 */
[----:B------:R-:W-:Y:S02]  /*7010*/  UMOV UR4, UR5 ;  /* 0x0000000500047c82 */ /* 0x000fe40008000000 */
[----:B--2---:R-:W-:Y:S03]  /*7020*/  USHF.R.U32.HI UR5, URZ, UR12, UR4 ;  /* 0x0000000cff057299 */ /* 0x004fe60008011604 */
[----:B------:R-:W-:Y:S02]  /*7030*/  UMOV UR4, UR7 ;  /* 0x0000000700047c82 */ /* 0x000fe40008000000 */
[----:B------:R-:W-:Y:S02]  /*7040*/  USHF.R.U32.HI UR7, URZ, UR57, UR4 ;  /* 0x00000039ff077299 */ /* 0x000fe40008011604 */
[----:B------:R-:W-:Y:S02]  /*7050*/  USEL UR4, UR55, UR5, !UP0 ;  /* 0x0000000537047287 */ /* 0x000fe4000c000000 */
[----:B------:R-:W-:Y:S01]  /*7060*/  USEL UR7, UR62, UR7, !UP1 ;  /* 0x000000073e077287 */ /* 0x000fe2000c800000 */
[----:B------:R-:W-:Y:S01]  /*7070*/  UMOV UR5, UR9 ;  /* 0x0000000900057c82 */ /* 0x000fe20008000000 */
[----:B------:R-:W-:Y:S02]  /*7080*/  UIMAD.WIDE.U32 UR8, UR4, UR40, URZ ;  /* 0x00000028040872a5 */ /* 0x000fe4000f8e00ff */
[----:B------:R-:W-:Y:S03]  /*7090*/  USHF.R.U32.HI UR6, URZ, UR12, UR5 ;  /* 0x0000000cff067299 */ /* 0x000fe60008011605 */
[----:B------:R-:W-:Y:S01]  /*70a0*/  UMOV UR5, UR11 ;  /* 0x0000000b00057c82 */ /* 0x000fe20008000000 */
[----:B------:R-:W-:Y:S02]  /*70b0*/  UIMAD.WIDE.U32 UR10, UR7, UR40, URZ ;  /* 0x00000028070a72a5 */ /* 0x000fe4000f8e00ff */
[----:B------:R-:W-:Y:S02]  /*70c0*/  USHF.R.U32.HI UR12, URZ, UR57, UR5 ;  /* 0x00000039ff0c7299 */ /* 0x000fe40008011605 */
[----:B------:R-:W-:Y:S01]  /*70d0*/  USEL UR6, UR36, UR6, !UP0 ;  /* 0x0000000624067287 */ /* 0x000fe2000c000000 */
[----:B------:R-:W-:Y:S02]  /*70e0*/  UMOV UR5, UR9 ;  /* 0x0000000900057c82 */ /* 0x000fe40008000000 */
[----:B------:R-:W-:Y:S01]  /*70f0*/  UMOV UR10, UR11 ;  /* 0x0000000b000a7c82 */ /* 0x000fe20008000000 */
[----:B------:R-:W-:Y:S02]  /*7100*/  @UP2 USHF.R.U32.HI UR4, URZ, UR41, UR5 ;  /* 0x00000029ff042299 */ /* 0x000fe40008011605 */
[----:B------:R-:W-:Y:S02]  /*7110*/  @UP2 USHF.R.U32.HI UR7, URZ, UR41, UR10 ;  /* 0x00000029ff072299 */ /* 0x000fe4000801160a */
[----:B------:R-:W-:Y:S02]  /*7120*/  UIMAD UR4, UR39, UR4, URZ ;  /* 0x00000004270472a4 */ /* 0x000fe4000f8e02ff */
[----:B------:R-:W-:Y:S02]  /*7130*/  UIMAD.WIDE.U32 UR10, UR6, UR40, URZ ;  /* 0x00000028060a72a5 */ /* 0x000fe4000f8e00ff */
[----:B------:R-:W-:Y:S02]  /*7140*/  USEL UR5, UR37, UR12, !UP1 ;  /* 0x0000000c25057287 */ /* 0x000fe4000c800000 */
[----:B------:R-:W-:Y:S02]  /*7150*/  UIMAD UR8, UR39, UR7, URZ ;  /* 0x00000007270872a4 */ /* 0x000fe4000f8e02ff */
[----:B------:R-:W-:Y:S03]  /*7160*/  UISETP.GE.AND UP0, UPT, UR6, UR4, UPT ;  /* 0x000000040600728c */ /* 0x000fe6000bf06270 */
[----:B------:R-:W-:Y:S01]  /*7170*/  UMOV UR4, UR11 ;  /* 0x0000000b00047c82 */ /* 0x000fe20008000000 */
[----:B------:R-:W-:Y:S02]  /*7180*/  UISETP.GE.OR UP0, UPT, UR5, UR8, UP0 ;  /* 0x000000080500728c */ /* 0x000fe40008706670 */
[----:B------:R-:W-:Y:S02]  /*7190*/  USHF.R.U32.HI UR4, URZ, UR41, UR4 ;  /* 0x00000029ff047299 */ /* 0x000fe40008011604 */
[----:B------:R-:W-:Y:S02]  /*71a0*/  UIMAD.WIDE.U32 UR8, UR5, UR40, URZ ;  /* 0x00000028050872a5 */ /* 0x000fe4000f8e00ff */
[----:B------:R-:W-:Y:S02]  /*71b0*/  USEL UR11, UR6, UR4, !UP2 ;  /* 0x00000004060b7287 */ /* 0x000fe4000d000000 */
[----:B------:R-:W-:Y:S02]  /*71c0*/  UIADD3 UR8, UPT, UPT, -UR5, URZ, URZ ;  /* 0x000000ff05087290 */ /* 0x000fe4000fffe1ff */
[----:B------:R-:W-:Y:S01]  /*71d0*/  UIADD3 UR10, UPT, UPT, -UR11, URZ, URZ ;  /* 0x000000ff0b0a7290 */ /* 0x000fe2000fffe1ff */
[----:B------:R-:W-:Y:S01]  /*71e0*/  @!UP0 UMOV UR4, UR9 ;  /* 0x0000000900048c82 */ /* 0x000fe20008000000 */
[----:B------:R-:W-:Y:S02]  /*71f0*/  UIADD3 UR9, UPT, UPT, -UR6, URZ, URZ ;  /* 0x000000ff06097290 */ /* 0x000fe4000fffe1ff */
[----:B------:R-:W-:Y:S02]  /*7200*/  @!UP0 USHF.R.U32.HI UR4, URZ, UR41, UR4 ;  /* 0x00000029ff048299 */ /* 0x000fe40008011604 */
[----:B------:R-:W-:Y:S02]  /*7210*/  UIMAD UR10, UR39, UR10, UR6 ;  /* 0x0000000a270a72a4 */ /* 0x000fe4000f8e0206 */
[----:B------:R-:W-:Y:S04]  /*7220*/  @!UP0 USEL UR4, UR5, UR4, !UP2 ;  /* 0x0000000405048287 */ /* 0x000fe8000d000000 */
[----:B------:R-:W-:Y:S02]  /*7230*/  @!UP0 UIMAD UR10, UR7, UR10, UR4 ;  /* 0x0000000a070a82a4 */ /* 0x000fe4000f8e0204 */
[----:B------:R-:W-:Y:S02]  /*7240*/  @!UP0 UIADD3 UR11, UPT, UPT, UR11, -UR4, URZ ;  /* 0x800000040b0b8290 */ /* 0x000fe4000fffe0ff */
[----:B------:R-:W-:Y:S02]  /*7250*/  UIMAD UR7, UR42, UR8, UR37 ;  /* 0x000000082a0772a4 */ /* 0x000fe4000f8e0225 */
[----:B------:R-:W-:Y:S02]  /*7260*/  @!UP0 UIMAD UR6, UR11, UR39, UR5 ;  /* 0x000000270b0682a4 */ /* 0x000fe4000f8e0205 */
[----:B------:R-:W-:Y:S01]  /*7270*/  UIMAD UR4, UR58, UR9, UR36 ;  /* 0x000000093a0472a4 */ /* 0x000fe2000f8e0224 */
[----:B------:R-:W-:Y:S02]  /*7280*/  @!UP0 UMOV UR5, UR10 ;  /* 0x0000000a00058c82 */ /* 0x000fe40008000000 */
[----:B------:R-:W-:Y:S02]  /*7290*/  UIMAD UR37, UR5, UR42, UR7 ;  /* 0x0000002a052572a4 */ /* 0x000fe4000f8e0207 */
[----:B------:R-:W-:Y:S11]  /*72a0*/  UIMAD UR36, UR6, UR58, UR4 ;  /* 0x0000003a062472a4 */ /* 0x000ff6000f8e0204 */
[----:B------:R-:W-:Y:S01]  /*72b0*/  @!UPT UIADD3 URZ, UPT, UPT, URZ, URZ, URZ ;  /* 0x000000fffffff290 */ /* 0x000fe2000fffe0ff */
.L_x_103:
[----:B------:R-:W-:Y:S01]  /*72c0*/  UISETP.NE.AND UP0, UPT, UR38, 0x1, UPT ;  /* 0x000000012600788c */ /* 0x000fe2000bf05270 */
[----:B------:R-:W-:Y:S01]  /*72d0*/  R2UR UR11, R103 ;  /* 0x00000000670b72ca */ /* 0x000fe200000e0000 */
[----:B------:R-:W-:Y:S01]  /*72e0*/  USHF.L.U32 UR50, UR25, 0x7, URZ ;  /* 0x0000000719327899 */ /* 0x000fe200080006ff */
[----:B------:R-:W-:Y:S01]  /*72f0*/  IADD3 R95, PT, PT, R95, 0x1, RZ ;  /* 0x000000015f5f7810 */ /* 0x000fe20007ffe0ff */
[----:B------:R-:W-:Y:S07]  /*7300*/  USHF.L.U32 UR49, UR28, 0x6, URZ ;  /* 0x000000061c317899 */ /* 0x000fee00080006ff */
[----:B------:R-:W2:Y:S01]  /*7310*/  @!UP0 LDCU.128 UR12, c[0x0][0xf10] ;  /* 0x0001e200ff0c87ac */ /* 0x000ea20008000c00 */
[----:B------:R-:W4:Y:S01]  /*7320*/  @!UP0 LDCU UR5, c[0x0][0xf0c] ;  /* 0x0001e180ff0587ac */ /* 0x000f220008000800 */
[----:B------:R-:W3:Y:S01]  /*7330*/  @!UP0 LDCU UR10, c[0x0][0xf20] ;  /* 0x0001e400ff0a87ac */ /* 0x000ee20008000800 */
[----:B--2---:R-:W-:Y:S02]  /*7340*/  UIMAD.WIDE.U32 UR8, UR37, UR12, URZ ;  /* 0x0000000c250872a5 */ /* 0x004fe4000f8e00ff */
[----:B------:R-:W-:Y:S02]  /*7350*/  UIMAD.WIDE.U32 UR6, UR36, UR15, URZ ;  /* 0x0000000f240672a5 */ /* 0x000fe4000f8e00ff */
[----:B------:R-:W-:Y:S03]  /*7360*/  @!UP0 UISETP.NE.AND UP1, UPT, UR14, 0x1, UPT ;  /* 0x000000010e00888c */ /* 0x000fe6000bf25270 */
[----:B------:R-:W-:Y:S01]  /*7370*/  @!UP0 UMOV UR4, UR9 ;  /* 0x0000000900048c82 */ /* 0x000fe20008000000 */
[----:B----4-:R-:W-:Y:S02]  /*7380*/  @!UP0 UISETP.NE.AND UP2, UPT, UR5, 0x1, UPT ;  /* 0x000000010500888c */ /* 0x010fe4000bf45270 */
[----:B------:R-:W-:Y:S01]  /*7390*/  @!UP0 USHF.R.U32.HI UR4, URZ, UR13, UR4 ;  /* 0x0000000dff048299 */ /* 0x000fe20008011604 */
[----:B------:R-:W-:Y:S02]  /*73a0*/  @!UP0 UMOV UR6, UR7 ;  /* 0x0000000700068c82 */ /* 0x000fe40008000000 */
[----:B---3--:R-:W-:Y:S02]  /*73b0*/  @!UP0 USHF.R.U32.HI UR6, URZ, UR10, UR6 ;  /* 0x0000000aff068299 */ /* 0x008fe40008011606 */
[----:B------:R-:W-:Y:S02]  /*73c0*/  @!UP0 USEL UR7, UR37, UR4, !UP2 ;  /* 0x0000000425078287 */ /* 0x000fe4000d000000 */
[----:B------:R-:W-:Y:S04]  /*73d0*/  @!UP0 USEL UR6, UR36, UR6, !UP1 ;  /* 0x0000000624068287 */ /* 0x000fe8000c800000 */
[----:B------:R-:W-:Y:S02]  /*73e0*/  @!UP0 UIADD3 UR4, UPT, UPT, -UR7, UR6, URZ ;  /* 0x0000000607048290 */ /* 0x000fe4000fffe1ff */
[----:B------:R-:W-:Y:S02]  /*73f0*/  @!UP0 UIADD3 UR6, UPT, UPT, UR7, -UR6, URZ ;  /* 0x8000000607068290 */ /* 0x000fe4000fffe0ff */
[----:B------:R-:W-:Y:S02]  /*7400*/  @!UP0 UIMAD UR37, UR4, UR5, UR37 ;  /* 0x00000005042582a4 */ /* 0x000fe4000f8e0225 */
[----:B------:R-:W-:Y:S02]  /*7410*/  @!UP0 UIMAD UR36, UR6, UR14, UR36 ;  /* 0x0000000e062482a4 */ /* 0x000fe4000f8e0224 */
[----:B------:R-:W-:Y:S09]  /*7420*/  ULOP3.LUT UP0, URZ, UR11, 0x1b0, URZ, 0xc0, !UPT ;  /* 0x000001b00bff7892 */ /* 0x000ff2000f80c0ff */
[----:B------:R-:W-:Y:S05]  /*7430*/  BRA.U !UP0, `(.L_x_104) ;  /* 0x00000001087c7547 */ /* 0x000fea000b800000 */
[----:B------:R-:W2:Y:S01]  /*7440*/  LDCU.64 UR8, c[0x4][0x80] ;  /* 0x01001000ff0877ac */ /* 0x000ea20008000a00 */
[----:B------:R-:W-:Y:S01]  /*7450*/  MOV R2, 0x0 ;  /* 0x0000000000027802 */ /* 0x000fe20000000f00 */
[----:B------:R-:W-:Y:S02]  /*7460*/  HFMA2 R12, -RZ, RZ, 0, 5.9604644775390625e-08 ;  /* 0x00000001ff0c7431 */ /* 0x000fe400000001ff */
[----:B------:R-:W-:Y:S01]  /*7470*/  IMAD.MOV.U32 R8, RZ, RZ, 0x70 ;  /* 0x00000070ff087424 */ /* 0x000fe200078e00ff */
[----:B------:R3:W4:Y:S01]  /*7480*/  LDC.64 R14, c[0x4][R2] ;  /* 0x01000000020e7b82 */ /* 0x0007220000000a00 */
[----:B------:R-:W1:Y:S01]  /*7490*/  LDCU.64 UR6, c[0x4][0x88] ;  /* 0x01001100ff0677ac */ /* 0x000e620008000a00 */
[----:B------:R-:W-:Y:S01]  /*74a0*/  IMAD.MOV.U32 R13, RZ, RZ, RZ ;  /* 0x000000ffff0d7224 */ /* 0x000fe200078e00ff */
[----:B------:R-:W1:Y:S01]  /*74b0*/  LDCU.64 UR4, c[0x4][0x8] ;  /* 0x01000100ff0477ac */ /* 0x000e620008000a00 */
[----:B--2---:R-:W-:Y:S01]  /*74c0*/  MOV R5, UR9 ;  /* 0x0000000900057c02 */ /* 0x004fe20008000f00 */
[----:B------:R-:W-:Y:S01]  /*74d0*/  IMAD.U32 R4, RZ, RZ, UR8 ;  /* 0x00000008ff047e24 */ /* 0x000fe2000f8e00ff */
[----:B-1----:R-:W-:Y:S01]  /*74e0*/  MOV R7, UR7 ;  /* 0x0000000700077c02 */ /* 0x002fe20008000f00 */
[----:B------:R-:W-:Y:S01]  /*74f0*/  IMAD.U32 R6, RZ, RZ, UR6 ;  /* 0x00000006ff067e24 */ /* 0x000fe2000f8e00ff */
[----:B------:R-:W-:Y:S01]  /*7500*/  MOV R11, UR5 ;  /* 0x00000005000b7c02 */ /* 0x000fe20008000f00 */
[----:B------:R-:W-:Y:S02]  /*7510*/  IMAD.U32 R10, RZ, RZ, UR4 ;  /* 0x00000004ff0a7e24 */ /* 0x000fe4000f8e00ff */
[----:B------:R-:W-:Y:S07]  /*7520*/  LEPC R20, `(.L_x_105) ;  /* 0x000000001014794e */ /* 0x000fee0000000000 */
[----:B---345:R-:W-:Y:S05]  /*7530*/  CALL.ABS.NOINC R14 ;  /* 0x000000000e007343 */ /* 0x038fea0003c00000 */
.L_x_105:
[----:B------:R-:W1:Y:S01]  /*7540*/  LDCU.64 UR8, c[0x4][0x80] ;  /* 0x01001000ff0877ac */ /* 0x000e620008000a00 */
[----:B------:R-:W2:Y:S01]  /*7550*/  LDC.64 R2, c[0x4][R2] ;  /* 0x0100000002027b82 */ /* 0x000ea20000000a00 */
[----:B------:R-:W-:Y:S02]  /*7560*/  HFMA2 R12, -RZ, RZ, 0, 5.9604644775390625e-08 ;  /* 0x00000001ff0c7431 */ /* 0x000fe400000001ff */
[----:B------:R-:W-:Y:S02]  /*7570*/  IMAD.MOV.U32 R8, RZ, RZ, 0x70 ;  /* 0x00000070ff087424 */ /* 0x000fe400078e00ff */
[----:B------:R-:W-:Y:S01]  /*7580*/  IMAD.MOV.U32 R13, RZ, RZ, RZ ;  /* 0x000000ffff0d7224 */ /* 0x000fe200078e00ff */
[----:B------:R-:W3:Y:S01]  /*7590*/  LDCU.64 UR6, c[0x4][0x88] ;  /* 0x01001100ff0677ac */ /* 0x000ee20008000a00 */
[----:B------:R-:W4:Y:S01]  /*75a0*/  LDCU.64 UR4, c[0x4][0x8] ;  /* 0x01000100ff0477ac */ /* 0x000f220008000a00 */
[----:B-1----:R-:W-:Y:S02]  /*75b0*/  MOV R4, UR8 ;  /* 0x0000000800047c02 */ /* 0x002fe40008000f00 */
[----:B------:R-:W-:Y:S02]  /*75c0*/  MOV R5, UR9 ;  /* 0x0000000900057c02 */ /* 0x000fe40008000f00 */
[----:B---3--:R-:W-:Y:S01]  /*75d0*/  MOV R7, UR7 ;  /* 0x0000000700077c02 */ /* 0x008fe20008000f00 */
[----:B------:R-:W-:Y:S01]  /*75e0*/  IMAD.U32 R6, RZ, RZ, UR6 ;  /* 0x00000006ff067e24 */ /* 0x000fe2000f8e00ff */
[----:B----4-:R-:W-:Y:S01]  /*75f0*/  MOV R11, UR5 ;  /* 0x00000005000b7c02 */ /* 0x010fe20008000f00 */
[----:B------:R-:W-:Y:S02]  /*7600*/  IMAD.U32 R10, RZ, RZ, UR4 ;  /* 0x00000004ff0a7e24 */ /* 0x000fe4000f8e00ff */
[----:B------:R-:W-:Y:S07]  /*7610*/  LEPC R20, `(.L_x_104) ;  /* 0x000000001014794e */ /* 0x000fee0000000000 */
[----:B--2---:R-:W-:Y:S05]  /*7620*/  CALL.ABS.NOINC R2 ;  /* 0x0000000002007343 */ /* 0x004fea0003c00000 */
.L_x_104:
[----:B------:R-:W-:Y:S02]  /*7630*/  ISETP.NE.U32.AND P0, PT, RZ, UR60, PT ;  /* 0x0000003cff007c0c */ /* 0x000fe4000bf05070 */
[C---:B------:R-:W-:Y:S02]  /*7640*/  ISETP.NE.U32.AND P1, PT, R82.reuse, RZ, PT ;  /* 0x000000ff5200720c */ /* 0x040fe40003f25070 */
[----:B------:R-:W-:Y:S02]  /*7650*/  ISETP.NE.U32.AND P4, PT, R82, RZ, PT ;  /* 0x000000ff5200720c */ /* 0x000fe40003f85070 */
[----:B------:R-:W-:Y:S02]  /*7660*/  ISETP.NE.AND.EX P0, PT, RZ, UR61, PT, P0 ;  /* 0x0000003dff007c0c */ /* 0x000fe4000bf05300 */
[C---:B------:R-:W-:Y:S02]  /*7670*/  ISETP.NE.AND.EX P1, PT, R83.reuse, RZ, PT, P1 ;  /* 0x000000ff5300720c */ /* 0x040fe40003f25310 */
[----:B------:R-:W-:Y:S02]  /*7680*/  ISETP.NE.AND.EX P4, PT, R83, RZ, P0, P4 ;  /* 0x000000ff5300720c */ /* 0x000fe40000785340 */
[----:B------:R-:W-:Y:S02]  /*7690*/  ISETP.NE.U32.AND P5, PT, R78, RZ, PT ;  /* 0x000000ff4e00720c */ /* 0x000fe40003fa5070 */
[----:B------:R-:W-:Y:S02]  /*76a0*/  ISETP.NE.U32.AND P3, PT, RZ, UR60, PT ;  /* 0x0000003cff007c0c */ /* 0x000fe4000bf65070 */
[----:B------:R-:W-:Y:S02]  /*76b0*/  PLOP3.LUT P2, PT, PT, PT, PT, 0x8, 0x80 ;  /* 0x000000000080781c */ /* 0x000fe40003f4e170 */
[----:B------:R-:W-:Y:S02]  /*76c0*/  ISETP.NE.AND.EX P5, PT, R79, RZ, PT, P5 ;  /* 0x000000ff4f00720c */ /* 0x000fe40003fa5350 */
[----:B------:R-:W-:Y:S03]  /*76d0*/  ISETP.NE.AND.EX P3, PT, RZ, UR61, PT, P3 ;  /* 0x0000003dff007c0c */ /* 0x000fe6000bf65330 */
[----:B------:R-:W-:Y:S01]  /*76e0*/  @!P4 PLOP3.LUT P2, PT, P1, PT, PT, 0x80, 0x8 ;  /* 0x000000000008c81c */ /* 0x000fe20000f4f070 */
[----:B------:R-:W-:Y:S01]  /*76f0*/  @!UPT UIADD3 URZ, UPT, UPT, URZ, URZ, URZ ;  /* 0x000000fffffff290 */ /* 0x000fe2000fffe0ff */
[----:B------:R-:W-:Y:S11]  /*7700*/  @!P1 BRA `(.L_x_106) ;  /* 0x0000000000309947 */ /* 0x000ff60003800000 */
[----:B------:R-:W-:Y:S01]  /*7710*/  ISETP.NE.U32.AND P0, PT, R80, RZ, PT ;  /* 0x000000ff5000720c */ /* 0x000fe20003f05070 */
[----:B------:R-:W2:Y:S01]  /*7720*/  LDCU.64 UR4, c[0x0][0x358] ;  /* 0x00006b00ff0477ac */ /* 0x000ea20008000a00 */
[----:B------:R-:W-:Y:S02]  /*7730*/  IMAD.MOV.U32 R88, RZ, RZ, 0x1 ;  /* 0x00000001ff587424 */ /* 0x000fe400078e00ff */
[----:B------:R-:W-:Y:S11]  /*7740*/  ISETP.NE.AND.EX P0, PT, R81, RZ, PT, P0 ;  /* 0x000000ff5100720c */ /* 0x000ff60003f05300 */
[----:B------:R-:W-:Y:S02]  /*7750*/  @!UPT UIADD3 URZ, UPT, UPT, URZ, URZ, URZ ;  /* 0x000000fffffff290 */ /* 0x000fe4000fffe0ff */
[----:B------:R-:W3:Y:S01]  /*7760*/  @P0 LDC.64 R2, c[0x0][0xc88] ;  /* 0x00032200ff020b82 */ /* 0x000ee20000000a00 */
[----:B-1----:R-:W-:Y:S04]  /*7770*/  @P0 IMAD R0, R82, UR52, RZ ;  /* 0x0000003452000c24 */ /* 0x002fe8000f8e02ff */
[----:B---3--:R-:W-:Y:S04]  /*7780*/  @P0 IMAD.WIDE R2, R0, 0x4, R2 ;  /* 0x0000000400020825 */ /* 0x008fe800078e0202 */
[----:B------:R-:W-:Y:S01]  /*7790*/  HFMA2 R0, -RZ, RZ, 0, 5.9604644775390625e-08 ;  /* 0x00000001ff007431 */ /* 0x000fe200000001ff */
[----:B--2--5:R2:W5:Y:S04]  /*77a0*/  @P0 LDG.E R41, desc[UR4][R2.64] ;  /* 0x0000000402290981 */ /* 0x024568000c1e1900 */
[----:B------:R-:W-:Y:S01]  /*77b0*/  @!P0 PRMT R88, R0, 0x7610, R88 ;  /* 0x0000761000588816 */ /* 0x000fe20000000058 */
[----:B--2---:R-:W3:Y:S06]  /*77c0*/  @!P0 LDC R41, c[0x0][0xc80] ;  /* 0x00032000ff298b82 */ /* 0x004eec0000000800 */
.L_x_106:
[----:B------:R-:W-:Y:S05]  /*77d0*/  @!P5 BRA `(.L_x_107) ;  /* 0x000000000024d947 */ /* 0x000fea0003800000 */
[----:B------:R-:W-:Y:S01]  /*77e0*/  ISETP.NE.U32.AND P0, PT, R76, RZ, PT ;  /* 0x000000ff4c00720c */ /* 0x000fe20003f05070 */
[----:B------:R-:W2:Y:S03]  /*77f0*/  LDCU.64 UR4, c[0x0][0x358] ;  /* 0x00006b00ff0477ac */ /* 0x000ea60008000a00 */
[----:B------:R-:W-:Y:S11]  /*7800*/  ISETP.NE.AND.EX P0, PT, R77, RZ, PT, P0 ;  /* 0x000000ff4d00720c */ /* 0x000ff60003f05300 */
[----:B------:R-:W-:Y:S02]  /*7810*/  @!UPT UIADD3 URZ, UPT, UPT, URZ, URZ, URZ ;  /* 0x000000fffffff290 */ /* 0x000fe4000fffe0ff */
[----:B------:R-:W4:Y:S01]  /*7820*/  @P0 LDC.64 R2, c[0x0][0xca8] ;  /* 0x00032a00ff020b82 */ /* 0x000f220000000a00 */
[----:B-1----:R-:W-:Y:S04]  /*7830*/  @P0 IMAD R0, R78, UR52, RZ ;  /* 0x000000344e000c24 */ /* 0x002fe8000f8e02ff */
[----:B----4-:R-:W-:Y:S05]  /*7840*/  @P0 IMAD.WIDE R2, R0, 0x4, R2 ;  /* 0x0000000400020825 */ /* 0x010fea00078e0202 */
[----:B--2--5:R2:W5:Y:S02]  /*7850*/  @P0 LDG.E R38, desc[UR4][R2.64] ;  /* 0x0000000402260981 */ /* 0x024564000c1e1900 */
[----:B--2---:R-:W4:Y:S02]  /*7860*/  @!P0 LDC R38, c[0x0][0xca0] ;  /* 0x00032800ff268b82 */ /* 0x004f240000000800 */
.L_x_107:
[----:B---3-5:R-:W-:Y:S01]  /*7870*/  FSETP.NEU.AND P0, PT, R41, RZ, PT ;  /* 0x000000ff2900720b */ /* 0x028fe20003f0d000 */
[----:B------:R-:W-:Y:S01]  /*7880*/  ULOP3.LUT UR4, UR54, 0x1, URZ, 0x3c, !UPT ;  /* 0x0000000136047892 */ /* 0x000fe2000f8e3cff */
[----:B------:R-:W-:Y:S01]  /*7890*/  SEL R4, RZ, 0xffffffff, P3 ;  /* 0xffffffffff047807 */ /* 0x000fe20001800000 */
[----:B------:R-:W-:Y:S01]  /*78a0*/  IMAD.U32 R110, RZ, RZ, UR45 ;  /* 0x0000002dff6e7e24 */ /* 0x000fe2000f8e00ff */
[----:B------:R-:W-:Y:S01]  /*78b0*/  @!P4 LOP3.LUT P3, RZ, R88, 0xff, RZ, 0xc0, !PT ;  /* 0x000000ff58ffc812 */ /* 0x000fe2000786c0ff */
[----:B------:R-:W-:Y:S01]  /*78c0*/  IMAD.SHL.U32 R85, R97, 0x10, RZ ;  /* 0x0000001061557824 */ /* 0x000fe200078e00ff */
[----:B------:R-:W-:Y:S01]  /*78d0*/  @!P4 SEL R3, RZ, 0xffffffff, P0 ;  /* 0xffffffffff03c807 */ /* 0x000fe20000000000 */
[----:B------:R-:W-:Y:S01]  /*78e0*/  IMAD.U32 R113, RZ, RZ, UR4 ;  /* 0x00000004ff717e24 */ /* 0x000fe2000f8e00ff */
[----:B------:R-:W-:Y:S01]  /*78f0*/  LEA R93, R36, UR46, 0x3 ;  /* 0x0000002e245d7c11 */ /* 0x000fe2000f8e18ff */
[----:B------:R-:W-:Y:S01]  /*7900*/  IMAD.SHL.U32 R110, R110, 0x2000, RZ ;  /* 0x000020006e6e7824 */ /* 0x000fe200078e00ff */
[----:B------:R-:W-:Y:S01]  /*7910*/  @P2 SEL R3, R4, R3, !P3 ;  /* 0x0000000304032207 */ /* 0x000fe20005800000 */
[----:B------:R-:W-:Y:S01]  /*7920*/  IMAD.SHL.U32 R84, R96, 0x10, RZ ;  /* 0x0000001060547824 */ /* 0x000fe200078e00ff */
[----:B------:R-:W-:Y:S01]  /*7930*/  SHF.L.U32 R2, R99, 0x1f, RZ ;  /* 0x0000001f63027819 */ /* 0x000fe200000006ff */
[----:B------:R-:W-:Y:S01]  /*7940*/  IMAD.IADD R86, R101, 0x1, R110 ;  /* 0x0000000165567824 */ /* 0x000fe200078e026e */
[----:B------:R-:W-:Y:S01]  /*7950*/  @!P4 LOP3.LUT R3, R3, 0x1, RZ, 0xc0, !PT ;  /* 0x000000010303c812 */ /* 0x000fe200078ec0ff */
[----:B------:R-:W-:Y:S01]  /*7960*/  BSSY B1, `(.L_x_108) ;  /* 0x0000038000017945 */ /* 0x000fe20003800000 */
[----:B------:R-:W-:Y:S01]  /*7970*/  IMAD.MOV.U32 R111, RZ, RZ, 0x1 ;  /* 0x00000001ff6f7424 */ /* 0x000fe200078e00ff */
[----:B------:R-:W-:Y:S02]  /*7980*/  CS2R R74, SRZ ;  /* 0x00000000004a7805 */ /* 0x000fe4000001ff00 */
[----:B------:R-:W-:Y:S01]  /*7990*/  ISETP.NE.U32.OR P5, PT, R3, 0x1, P4 ;  /* 0x000000010300780c */ /* 0x000fe200027a5470 */
[----:B------:R-:W-:Y:S01]  /*79a0*/  IMAD.U32 R3, RZ, RZ, UR45 ;  /* 0x0000002dff037e24 */ /* 0x000fe2000f8e00ff */
[----:B------:R-:W-:Y:S01]  /*79b0*/  LOP3.LUT P4, R94, R88, 0xff, RZ, 0xc0, !PT ;  /* 0x000000ff585e7812 */ /* 0x000fe2000788c0ff */
[----:B------:R-:W-:Y:S01]  /*79c0*/  IMAD.IADD R87, R86, 0x1, R85 ;  /* 0x0000000156577824 */ /* 0x000fe200078e0255 */
[----:B------:R-:W-:Y:S01]  /*79d0*/  P2R R109, PR, RZ, 0x20 ;  /* 0x00000020ff6d7803 */ /* 0x000fe20000000000 */
[----:B------:R-:W-:Y:S01]  /*79e0*/  IMAD R39, R36, 0x40, R37 ;  /* 0x0000004024277824 */ /* 0x000fe200078e0225 */
[----:B-1----:R-:W-:Y:S01]  /*79f0*/  LEA R0, R3, UR46, 0x3 ;  /* 0x0000002e03007c11 */ /* 0x002fe2000f8e18ff */
[----:B------:R-:W-:Y:S01]  /*7a00*/  IMAD.U32 R112, RZ, RZ, UR45 ;  /* 0x0000002dff707e24 */ /* 0x000fe2000f8e00ff */
[----:B------:R-:W-:Y:S02]  /*7a10*/  SEL R3, RZ, 0xffffffff, P0 ;  /* 0xffffffffff037807 */ /* 0x000fe40000000000 */
[----:B------:R-:W-:Y:S02]  /*7a20*/  CS2R R72, SRZ ;  /* 0x0000000000487805 */ /* 0x000fe4000001ff00 */
[----:B------:R-:W-:Y:S02]  /*7a30*/  CS2R R66, SRZ ;  /* 0x0000000000427805 */ /* 0x000fe4000001ff00 */
[----:B------:R-:W-:Y:S02]  /*7a40*/  CS2R R64, SRZ ;  /* 0x0000000000407805 */ /* 0x000fe4000001ff00 */
[----:B------:R-:W-:Y:S02]  /*7a50*/  @P1 SEL R3, R4, R3, !P4 ;  /* 0x0000000304031207 */ /* 0x000fe40006000000 */
[----:B------:R-:W-:Y:S02]  /*7a60*/  CS2R R58, SRZ ;  /* 0x00000000003a7805 */ /* 0x000fe4000001ff00 */
[----:B------:R-:W-:Y:S02]  /*7a70*/  @P5 SHF.L.U32 R5, R113, 0x1f, RZ ;  /* 0x0000001f71055819 */ /* 0x000fe400000006ff */
[----:B------:R-:W-:Y:S02]  /*7a80*/  CS2R R56, SRZ ;  /* 0x0000000000387805 */ /* 0x000fe4000001ff00 */
[----:B------:R-:W-:Y:S02]  /*7a90*/  LOP3.LUT R3, R3, 0x1, RZ, 0xc0, !PT ;  /* 0x0000000103037812 */ /* 0x000fe400078ec0ff */
[----:B------:R-:W-:Y:S01]  /*7aa0*/  CS2R R50, SRZ ;  /* 0x0000000000327805 */ /* 0x000fe2000001ff00 */
[----:B------:R-:W1:Y:S01]  /*7ab0*/  @P5 SYNCS.PHASECHK.TRANS64.TRYWAIT P3, [R0+URZ+0x40], R5 ;  /* 0x00004005000055a7 */ /* 0x000e6200080611ff */
[----:B------:R-:W-:Y:S02]  /*7ac0*/  CS2R R48, SRZ ;  /* 0x0000000000307805 */ /* 0x000fe4000001ff00 */
[----:B------:R-:W-:Y:S01]  /*7ad0*/  ISETP.NE.U32.AND P0, PT, R3, 0x1, PT ;  /* 0x000000010300780c */ /* 0x000fe20003f05070 */
[----:B------:R-:W-:Y:S02]  /*7ae0*/  IMAD.IADD R47, R86, 0x1, R84 ;  /* 0x00000001562f7824 */ /* 0x000fe400078e0254 */
[----:B------:R-:W-:Y:S01]  /*7af0*/  IMAD.IADD R46, R100, 0x1, R87 ;  /* 0x00000001642e7824 */ /* 0x000fe200078e0257 */
[----:B------:R-:W-:Y:S01]  /*7b00*/  P2R R114, PR, RZ, 0x1 ;  /* 0x00000001ff727803 */ /* 0x000fe20000000000 */
[----:B------:R2:W3:Y:S01]  /*7b10*/  SYNCS.PHASECHK.TRANS64.TRYWAIT P2, [R93+URZ+0xa0], R2 ;  /* 0x0000a0025d0075a7 */ /* 0x0004e200080411ff */
[----:B-1----:R-:W-:Y:S01]  /*7b20*/  @P5 SEL R111, RZ, 0x1, !P3 ;  /* 0x00000001ff6f5807 */ /* 0x002fe20005800000 */
[----:B--2---:R-:W-:Y:S06]  /*7b30*/  @!P5 BRA `(.L_x_109) ;  /* 0x000000000068d947 */ /* 0x004fec0003800000 */
[----:B------:R-:W-:Y:S01]  /*7b40*/  ISETP.NE.AND P0, PT, R111, RZ, PT ;  /* 0x000000ff6f00720c */ /* 0x000fe20003f05270 */
[----:B------:R-:W-:Y:S01]  /*7b50*/  BSSY B0, `(.L_x_110) ;  /* 0x000000d000007945 */ /* 0x000fe20003800000 */
[----:B------:R-:W-:Y:S02]  /*7b60*/  CS2R R50, SRZ ;  /* 0x0000000000327805 */ /* 0x000fe4000001ff00 */
[----:B------:R-:W-:Y:S02]  /*7b70*/  CS2R R48, SRZ ;  /* 0x0000000000307805 */ /* 0x000fe4000001ff00 */
[----:B------:R-:W-:Y:S02]  /*7b80*/  CS2R R58, SRZ ;  /* 0x00000000003a7805 */ /* 0x000fe4000001ff00 */
[----:B------:R-:W-:Y:S02]  /*7b90*/  CS2R R56, SRZ ;  /* 0x0000000000387805 */ /* 0x000fe4000001ff00 */
[----:B------:R-:W-:Y:S02]  /*7ba0*/  CS2R R66, SRZ ;  /* 0x0000000000427805 */ /* 0x000fe4000001ff00 */
[----:B------:R-:W-:Y:S02]  /*7bb0*/  CS2R R64, SRZ ;  /* 0x0000000000407805 */ /* 0x000fe4000001ff00 */
[----:B------:R-:W-:Y:S02]  /*7bc0*/  CS2R R74, SRZ ;  /* 0x00000000004a7805 */ /* 0x000fe4000001ff00 */
[----:B------:R-:W-:Y:S01]  /*7bd0*/  CS2R R72, SRZ ;  /* 0x0000000000487805 */ /* 0x000fe2000001ff00 */
[----:B------:R-:W-:Y:S06]  /*7be0*/  @P0 BRA `(.L_x_111) ;  /* 0x00000000000c0947 */ /* 0x000fec0003800000 */
[----:B------:R-:W-:Y:S04]  /*7bf0*/  SHF.L.U32 R3, R113, 0x1f, RZ ;  /* 0x0000001f71037819 */ /* 0x000fe800000006ff */
[----:B------:R-:W1:Y:S02]  /*7c00*/  SYNCS.PHASECHK.TRANS64.TRYWAIT P0, [R0+URZ+0x40], R3 ;  /* 0x00004003000075a7 */ /* 0x000e6400080011ff */
[----:B-1----:R-:W-:Y:S05]  /*7c10*/  @!P0 BRA `(.L_x_112) ;  /* 0x0000002400948947 */ /* 0x002fea0003800000 */
.L_x_111:
[----:B------:R-:W-:Y:S05]  /*7c20*/  BSYNC B0 ;  /* 0x0000000000007941 */ /* 0x000fea0003800000 */
.L_x_110:
[----:B------:R-:W-:Y:S01]  /*7c30*/  ISETP.NE.AND P0, PT, R114, RZ, PT ;  /* 0x000000ff7200720c */ /* 0x000fe20003f05270 */
[----:B------:R-:W-:Y:S04]  /*7c40*/  UIADD3 UR4, UPT, UPT, UR45, 0x1, URZ ;  /* 0x000000012d047890 */ /* 0x000fe8000fffe0ff */
[----:B------:R-:W-:Y:S04]  /*7c50*/  UISETP.NE.AND UP0, UPT, UR4, 0x3, UPT ;  /* 0x000000030400788c */ /* 0x000fe8000bf05270 */
[----:B------:R-:W-:Y:S02]  /*7c60*/  USEL UR5, URZ, 0x1, UP0 ;  /* 0x00000001ff057887 */ /* 0x000fe40008000000 */
[----:B------:R-:W-:Y:S02]  /*7c70*/  USEL UR4, UR4, URZ, UP0 ;  /* 0x000000ff04047287 */ /* 0x000fe40008000000 */
[----:B------:R2:W1:Y:S02]  /*7c80*/  @P0 LDS.128 R48, [R86] ;  /* 0x0000000056300984 */ /* 0x0004640000000c00 */
[----:B------:R-:W-:Y:S02]  /*7c90*/  LOP3.LUT R113, R113, UR5, RZ, 0x3c, !PT ;  /* 0x0000000571717c12 */ /* 0x000fe4000f8e3cff */
[----:B------:R2:W1:Y:S01]  /*7ca0*/  @P0 LDS.128 R56, [R87+0x10] ;  /* 0x0000100057380984 */ /* 0x0004620000000c00 */
[----:B------:R-:W-:Y:S03]  /*7cb0*/  IMAD.U32 R112, RZ, RZ, UR4 ;  /* 0x00000004ff707e24 */ /* 0x000fe6000f8e00ff */
[----:B------:R2:W1:Y:S04]  /*7cc0*/  @P0 LDS.128 R64, [R47+0x20] ;  /* 0x000020002f400984 */ /* 0x0004680000000c00 */
[----:B------:R2:W1:Y:S02]  /*7cd0*/  @P0 LDS.128 R72, [R46+0x10] ;  /* 0x000010002e480984 */ /* 0x0004640000000c00 */
.L_x_109:
[----:B------:R-:W-:Y:S05]  /*7ce0*/  BSYNC B1 ;  /* 0x0000000000017941 */ /* 0x000fea0003800000 */
.L_x_108:
[----:B-1----:R-:W-:Y:S04]  /*7cf0*/  SHF.R.U32.HI R0, RZ, 0x15, R39 ;  /* 0x00000015ff007819 */ /* 0x002fe80000011627 */
[----:B------:R-:W-:Y:S01]  /*7d00*/  LOP3.LUT P0, RZ, R0, 0x3, R89, 0x48, !PT ;  /* 0x0000000300ff7812 */ /* 0x000fe20007804859 */
[----:B------:R-:W-:Y:S01]  /*7d10*/  @!UPT UIADD3 URZ, UPT, UPT, URZ, URZ, URZ ;  /* 0x000000fffffff290 */ /* 0x000fe2000fffe0ff */
[----:B---3--:R-:W-:Y:S11]  /*7d20*/  @P2 BRA `(.L_x_113) ;  /* 0x0000000000082947 */ /* 0x008ff60003800000 */
[----:B------:R-:W1:Y:S02]  /*7d30*/  SYNCS.PHASECHK.TRANS64.TRYWAIT P1, [R93+URZ+0xa0], R2 ;  /* 0x0000a0025d0075a7 */ /* 0x000e6400080211ff */
[----:B-1----:R-:W-:Y:S05]  /*7d40*/  @!P1 BRA `(.L_x_114) ;  /* 0x00000024005c9947 */ /* 0x002fea0003800000 */
.L_x_113:
[----:B------:R-:W-:Y:S05]  /*7d50*/  @!P0 BRA `(.L_x_115) ;  /* 0x0000000000408947 */ /* 0x000fea0003800000 */
[----:B------:R-:W3:Y:S01]  /*7d60*/  LDCU.64 UR8, c[0x4][0x70] ;  /* 0x01000e00ff0877ac */ /* 0x000ee20008000a00 */
[----:B------:R-:W-:Y:S01]  /*7d70*/  MOV R3, 0x0 ;  /* 0x0000000000037802 */ /* 0x000fe20000000f00 */
[----:B------:R-:W-:Y:S02]  /*7d80*/  HFMA2 R12, -RZ, RZ, 0, 5.9604644775390625e-08 ;  /* 0x00000001ff0c7431 */ /* 0x000fe400000001ff */
[----:B------:R-:W-:Y:S02]  /*7d90*/  IMAD.MOV.U32 R8, RZ, RZ, 0x192 ;  /* 0x00000192ff087424 */ /* 0x000fe400078e00ff */
[----:B------:R-:W-:Y:S01]  /*7da0*/  IMAD.MOV.U32 R13, RZ, RZ, RZ ;  /* 0x000000ffff0d7224 */ /* 0x000fe200078e00ff */
[----:B------:R-:W5:Y:S01]  /*7db0*/  LDCU.64 UR6, c[0x4][0x78] ;  /* 0x01000f00ff0677ac */ /* 0x000f620008000a00 */
[----:B-1----:R-:W1:Y:S01]  /*7dc0*/  LDC.64 R2, c[0x4][R3] ;  /* 0x0100000003027b82 */ /* 0x002e620000000a00 */
[----:B------:R-:W2:Y:S01]  /*7dd0*/  LDCU.64 UR4, c[0x4][0x10] ;  /* 0x01000200ff0477ac */ /* 0x000ea20008000a00 */
[----:B---3--:R-:W-:Y:S01]  /*7de0*/  MOV R5, UR9 ;  /* 0x0000000900057c02 */ /* 0x008fe20008000f00 */
[----:B------:R-:W-:Y:S01]  /*7df0*/  IMAD.U32 R4, RZ, RZ, UR8 ;  /* 0x00000008ff047e24 */ /* 0x000fe2000f8e00ff */
[----:B-----5:R-:W-:Y:S01]  /*7e00*/  MOV R7, UR7 ;  /* 0x0000000700077c02 */ /* 0x020fe20008000f00 */
[----:B------:R-:W-:Y:S01]  /*7e10*/  IMAD.U32 R6, RZ, RZ, UR6 ;  /* 0x00000006ff067e24 */ /* 0x000fe2000f8e00ff */
[----:B--2---:R-:W-:Y:S01]  /*7e20*/  MOV R11, UR5 ;  /* 0x00000005000b7c02 */ /* 0x004fe20008000f00 */
[----:B------:R-:W-:Y:S02]  /*7e30*/  IMAD.U32 R10, RZ, RZ, UR4 ;  /* 0x00000004ff0a7e24 */ /* 0x000fe4000f8e00ff */
[----:B------:R-:W-:Y:S07]  /*7e40*/  LEPC R20, `(.L_x_115) ;  /* 0x000000001014794e */ /* 0x000fee0000000000 */
[----:B-1--4-:R-:W-:Y:S05]  /*7e50*/  CALL.ABS.NOINC R2 ;  /* 0x0000000002007343 */ /* 0x012fea0003c00000 */
.L_x_115:
[C---:B------:R-:W-:Y:S01]  /*7e60*/  SHF.L.U32 R40, R48.reuse, 0x10, RZ ;  /* 0x0000001030287819 */ /* 0x040fe200000006ff */
[----:B------:R-:W-:Y:S05]  /*7e70*/  WARPSYNC.ALL ;  /* 0x0000000000007948 */ /* 0x000fea0003800000 */
[----:B------:R-:W-:Y:S01]  /*7e80*/  R2UR UR4, R39 ;  /* 0x00000000270472ca */ /* 0x000fe200000e0000 */
[----:B------:R-:W-:Y:S01]  /*7e90*/  BSSY.RECONVERGENT B0, `(.L_x_116) ;  /* 0x0000087000007945 */ /* 0x000fe20003800200 */
[----:B------:R-:W-:Y:S02]  /*7ea0*/  LOP3.LUT R43, R48, 0xffff0000, RZ, 0xc0, !PT ;  /* 0xffff0000302b7812 */ /* 0x000fe400078ec0ff */
[----:B------:R-:W-:Y:S02]  /*7eb0*/  SHF.L.U32 R42, R49, 0x10, RZ ;  /* 0x00000010312a7819 */ /* 0x000fe400000006ff */
[----:B------:R-:W-:Y:S02]  /*7ec0*/  SHF.L.U32 R45, R51, 0x10, RZ ;  /* 0x00000010332d7819 */ /* 0x000fe400000006ff */
[----:B------:R-:W-:Y:S02]  /*7ed0*/  LOP3.LUT R44, R75, 0xffff0000, RZ, 0xc0, !PT ;  /* 0xffff00004b2c7812 */ /* 0x000fe400078ec0ff */
[----:B------:R-:W-:Y:S03]  /*7ee0*/  ISETP.NE.AND P0, PT, R102, RZ, PT ;  /* 0x000000ff6600720c */ /* 0x000fe60003f05270 */
[----:B------:R-:W4:Y:S02]  /*7ef0*/  LDTM.x32 R4, tmem[UR4] ;  /* 0x00000004000479ee */ /* 0x000f2400082c0000 */
[C---:B----4-:R-:W-:Y:S01]  /*7f00*/  FMUL R0, R38.reuse, R4 ;  /* 0x0000000426007220 */ /* 0x050fe20000400000 */
[C---:B-1----:R-:W-:Y:S01]  /*7f10*/  FMUL R2, R38.reuse, R5 ;  /* 0x0000000526027220 */ /* 0x042fe20000400000 */
[C---:B------:R-:W-:Y:S01]  /*7f20*/  FMUL R3, R38.reuse, R6 ;  /* 0x0000000626037220 */ /* 0x040fe20000400000 */
[----:B------:R-:W-:Y:S01]  /*7f30*/  FMUL R7, R38, R7 ;  /* 0x0000000726077220 */ /* 0x000fe20000400000 */
[----:B------:R-:W-:Y:S01]  /*7f40*/  FFMA R0, R41, R40, R0 ;  /* 0x0000002829007223 */ /* 0x000fe20000000000 */
[----:B------:R-:W-:Y:S01]  /*7f50*/  LOP3.LUT R40, R49, 0xffff0000, RZ, 0xc0, !PT ;  /* 0xffff000031287812 */ /* 0x000fe200078ec0ff */
[C---:B------:R-:W-:Y:S01]  /*7f60*/  FFMA R2, R41.reuse, R43, R2 ;  /* 0x0000002b29027223 */ /* 0x040fe20000000002 */
[C---:B------:R-:W-:Y:S01]  /*7f70*/  SHF.L.U32 R43, R50.reuse, 0x10, RZ ;  /* 0x00000010322b7819 */ /* 0x040fe200000006ff */
[C---:B------:R-:W-:Y:S01]  /*7f80*/  FFMA R3, R41.reuse, R42, R3 ;  /* 0x0000002a29037223 */ /* 0x040fe20000000003 */
[----:B------:R-:W-:Y:S01]  /*7f90*/  LOP3.LUT R42, R50, 0xffff0000, RZ, 0xc0, !PT ;  /* 0xffff0000322a7812 */ /* 0x000fe200078ec0ff */
[----:B------:R-:W-:Y:S01]  /*7fa0*/  FMUL R4, R38, R8 ;  /* 0x0000000826047220 */ /* 0x000fe20000400000 */
[----:B------:R-:W-:Y:S01]  /*7fb0*/  F2FP.BF16.F32.PACK_AB R52, R2, R0 ;  /* 0x000000000234723e */ /* 0x000fe200000010ff */
[----:B------:R-:W-:Y:S01]  /*7fc0*/  FFMA R7, R41, R40, R7 ;  /* 0x0000002829077223 */ /* 0x000fe20000000007 */
[----:B------:R-:W-:Y:S01]  /*7fd0*/  LOP3.LUT R40, R51, 0xffff0000, RZ, 0xc0, !PT ;  /* 0xffff000033287812 */ /* 0x000fe200078ec0ff */
[C---:B------:R-:W-:Y:S01]  /*7fe0*/  FMUL R5, R38.reuse, R9 ;  /* 0x0000000926057220 */ /* 0x040fe20000400000 */
[C---:B------:R-:W-:Y:S01]  /*7ff0*/  FMUL R6, R38.reuse, R10 ;  /* 0x0000000a26067220 */ /* 0x040fe20000400000 */
[----:B------:R-:W-:Y:S01]  /*8000*/  FMUL R11, R38, R11 ;  /* 0x0000000b260b7220 */ /* 0x000fe20000400000 */
[----:B------:R-:W-:Y:S01]  /*8010*/  F2FP.BF16.F32.PACK_AB R53, R7, R3 ;  /* 0x000000030735723e */ /* 0x000fe200000010ff */
[C---:B------:R-:W-:Y:S01]  /*8020*/  FFMA R4, R41.reuse, R43, R4 ;  /* 0x0000002b29047223 */ /* 0x040fe20000000004 */
[C---:B------:R-:W-:Y:S01]  /*8030*/  SHF.L.U32 R43, R56.reuse, 0x10, RZ ;  /* 0x00000010382b7819 */ /* 0x040fe200000006ff */
[----:B------:R-:W-:Y:S01]  /*8040*/  FFMA R5, R41, R42, R5 ;  /* 0x0000002a29057223 */ /* 0x000fe20000000005 */
[----:B------:R-:W-:Y:S01]  /*8050*/  LOP3.LUT R42, R57, 0xffff0000, RZ, 0xc0, !PT ;  /* 0xffff0000392a7812 */ /* 0x000fe200078ec0ff */
[----:B------:R-:W-:Y:S01]  /*8060*/  FFMA R6, R41, R45, R6 ;  /* 0x0000002d29067223 */ /* 0x000fe20000000006 */
[----:B------:R-:W-:Y:S01]  /*8070*/  SHF.L.U32 R45, R57, 0x10, RZ ;  /* 0x00000010392d7819 */ /* 0x000fe200000006ff */
[----:B------:R-:W-:Y:S01]  /*8080*/  FFMA R11, R41, R40, R11 ;  /* 0x00000028290b7223 */ /* 0x000fe2000000000b */
[----:B------:R-:W-:Y:S01]  /*8090*/  LOP3.LUT R40, R56, 0xffff0000, RZ, 0xc0, !PT ;  /* 0xffff000038287812 */ /* 0x000fe200078ec0ff */
[C---:B------:R-:W-:Y:S01]  /*80a0*/  FMUL R8, R38.reuse, R12 ;  /* 0x0000000c26087220 */ /* 0x040fe20000400000 */
[----:B------:R-:W-:Y:S01]  /*80b0*/  F2FP.BF16.F32.PACK_AB R54, R5, R4 ;  /* 0x000000040536723e */ /* 0x000fe200000010ff */
[C---:B------:R-:W-:Y:S01]  /*80c0*/  FMUL R9, R38.reuse, R13 ;  /* 0x0000000d26097220 */ /* 0x040fe20000400000 */
[----:B------:R-:W-:Y:S01]  /*80d0*/  F2FP.BF16.F32.PACK_AB R55, R11, R6 ;  /* 0x000000060b37723e */ /* 0x000fe200000010ff */
[C---:B------:R-:W-:Y:S01]  /*80e0*/  FMUL R10, R38.reuse, R14 ;  /* 0x0000000e260a7220 */ /* 0x040fe20000400000 */
[----:B------:R-:W-:Y:S01]  /*80f0*/  FMUL R15, R38, R15 ;  /* 0x0000000f260f7220 */ /* 0x000fe20000400000 */
[----:B------:R-:W-:Y:S01]  /*8100*/  FFMA R8, R41, R43, R8 ;  /* 0x0000002b29087223 */ /* 0x000fe20000000008 */
[----:B------:R-:W-:Y:S01]  /*8110*/  SHF.L.U32 R43, R59, 0x10, RZ ;  /* 0x000000103b2b7819 */ /* 0x000fe200000006ff */
[C---:B------:R-:W-:Y:S01]  /*8120*/  FFMA R9, R41.reuse, R40, R9 ;  /* 0x0000002829097223 */ /* 0x040fe20000000009 */
[C---:B------:R-:W-:Y:S01]  /*8130*/  SHF.L.U32 R40, R58.reuse, 0x10, RZ ;  /* 0x000000103a287819 */ /* 0x040fe200000006ff */
        /* <DEDUP_REMOVED lines=8> */
[----:B------:R-:W-:Y:S01]  /*81c0*/  FMUL R14, R38, R18 ;  /* 0x00000012260e7220 */ /* 0x000fe20000400000 */
[----:B------:R-:W-:Y:S01]  /*81d0*/  FFMA R12, R41, R40, R12 ;  /* 0x00000028290c7223 */ /* 0x000fe2000000000c */
[----:B------:R-:W-:Y:S01]  /*81e0*/  LOP3.LUT R40, R59, 0xffff0000, RZ, 0xc0, !PT ;  /* 0xffff00003b287812 */ /* 0x000fe200078ec0ff */
[C---:B------:R-:W-:Y:S01]  /*81f0*/  FFMA R13, R41.reuse, R42, R13 ;  /* 0x0000002a290d7223 */ /* 0x040fe2000000000d */
[----:B------:R-:W-:Y:S01]  /*8200*/  LOP3.LUT R42, R64, 0xffff0000, RZ, 0xc0, !PT ;  /* 0xffff0000402a7812 */ /* 0x000fe200078ec0ff */
[----:B------:R-:W-:Y:S01]  /*8210*/  FMUL R19, R38, R19 ;  /* 0x0000001326137220 */ /* 0x000fe20000400000 */
[----:B------:R-:W-:Y:S01]  /*8220*/  FFMA R14, R41, R43, R14 ;  /* 0x0000002b290e7223 */ /* 0x000fe2000000000e */
[----:B------:R-:W-:Y:S01]  /*8230*/  SHF.L.U32 R43, R64, 0x10, RZ ;  /* 0x00000010402b7819 */ /* 0x000fe200000006ff */
[----:B------:R1:W-:Y:S01]  /*8240*/  STS.128 [R86], R52 ;  /* 0x0000003456007388 */ /* 0x0003e20000000c00 */
[----:B------:R-:W-:Y:S01]  /*8250*/  F2FP.BF16.F32.PACK_AB R62, R13, R12 ;  /* 0x0000000c0d3e723e */ /* 0x000fe200000010ff */
[C---:B------:R-:W-:Y:S01]  /*8260*/  FMUL R16, R38.reuse, R20 ;  /* 0x0000001426107220 */ /* 0x040fe20000400000 */
        /* <DEDUP_REMOVED lines=8> */
[C---:B------:R-:W-:Y:S01]  /*82f0*/  FFMA R17, R41.reuse, R42, R17 ;  /* 0x0000002a29117223 */ /* 0x040fe20000000011 */
[----:B------:R-:W-:Y:S01]  /*8300*/  FFMA R18, R41, R45, R18 ;  /* 0x0000002d29127223 */ /* 0x000fe20000000012 */
[----:B------:R1:W-:Y:S01]  /*8310*/  STS.128 [R87+0x10], R60 ;  /* 0x0000103c57007388 */ /* 0x0003e20000000c00 */
[----:B------:R-:W-:Y:S01]  /*8320*/  SHF.L.U32 R45, R67, 0x10, RZ ;  /* 0x00000010432d7819 */ /* 0x000fe200000006ff */
[----:B------:R-:W-:Y:S01]  /*8330*/  FFMA R23, R41, R40, R23 ;  /* 0x0000002829177223 */ /* 0x000fe20000000017 */
[----:B------:R-:W-:Y:S01]  /*8340*/  LOP3.LUT R40, R66, 0xffff0000, RZ, 0xc0, !PT ;  /* 0xffff000042287812 */ /* 0x000fe200078ec0ff */
[C---:B------:R-:W-:Y:S01]  /*8350*/  FMUL R20, R38.reuse, R24 ;  /* 0x0000001826147220 */ /* 0x040fe20000400000 */
[----:B------:R-:W-:Y:S01]  /*8360*/  LOP3.LUT R42, R67, 0xffff0000, RZ, 0xc0, !PT ;  /* 0xffff0000432a7812 */ /* 0x000fe200078ec0ff */
[C---:B------:R-:W-:Y:S01]  /*8370*/  FMUL R21, R38.reuse, R25 ;  /* 0x0000001926157220 */ /* 0x040fe20000400000 */
[----:B------:R-:W-:Y:S01]  /*8380*/  F2FP.BF16.F32.PACK_AB R68, R17, R16 ;  /* 0x000000101144723e */ /* 0x000fe200000010ff */
[C---:B------:R-:W-:Y:S01]  /*8390*/  FMUL R22, R38.reuse, R26 ;  /* 0x0000001a26167220 */ /* 0x040fe20000400000 */
[----:B------:R-:W-:Y:S01]  /*83a0*/  FMUL R27, R38, R27 ;  /* 0x0000001b261b7220 */ /* 0x000fe20000400000 */
[C---:B------:R-:W-:Y:S01]  /*83b0*/  FFMA R20, R41.reuse, R43, R20 ;  /* 0x0000002b29147223 */ /* 0x040fe20000000014 */
[C---:B------:R-:W-:Y:S01]  /*83c0*/  FFMA R21, R41.reuse, R40, R21 ;  /* 0x0000002829157223 */ /* 0x040fe20000000015 */
[C---:B------:R-:W-:Y:S01]  /*83d0*/  FFMA R22, R41.reuse, R45, R22 ;  /* 0x0000002d29167223 */ /* 0x040fe20000000016 */
[----:B------:R-:W-:Y:S01]  /*83e0*/  FFMA R27, R41, R42, R27 ;  /* 0x0000002a291b7223 */ /* 0x000fe2000000001b */
[----:B------:R-:W-:Y:S01]  /*83f0*/  SHF.L.U32 R40, R72, 0x10, RZ ;  /* 0x0000001048287819 */ /* 0x000fe200000006ff */
[----:B------:R-:W-:Y:S01]  /*8400*/  FMUL R24, R38, R28 ;  /* 0x0000001c26187220 */ /* 0x000fe20000400000 */
[----:B------:R-:W-:Y:S01]  /*8410*/  LOP3.LUT R42, R72, 0xffff0000, RZ, 0xc0, !PT ;  /* 0xffff0000482a7812 */ /* 0x000fe200078ec0ff */
[C---:B------:R-:W-:Y:S01]  /*8420*/  FMUL R25, R38.reuse, R29 ;  /* 0x0000001d26197220 */ /* 0x040fe20000400000 */
[----:B------:R-:W-:Y:S01]  /*8430*/  SHF.L.U32 R43, R73, 0x10, RZ ;  /* 0x00000010492b7819 */ /* 0x000fe200000006ff */
[C---:B------:R-:W-:Y:S01]  /*8440*/  FMUL R26, R38.reuse, R30 ;  /* 0x0000001e261a7220 */ /* 0x040fe20000400000 */
[C---:B------:R-:W-:Y:S01]  /*8450*/  FFMA R24, R41.reuse, R40, R24 ;  /* 0x0000002829187223 */ /* 0x040fe20000000018 */
[----:B------:R-:W-:Y:S01]  /*8460*/  FFMA R25, R41, R42, R25 ;  /* 0x0000002a29197223 */ /* 0x000fe20000000019 */
[----:B------:R-:W-:Y:S01]  /*8470*/  LOP3.LUT R40, R73, 0xffff0000, RZ, 0xc0, !PT ;  /* 0xffff000049287812 */ /* 0x000fe200078ec0ff */
[----:B------:R-:W-:Y:S01]  /*8480*/  FFMA R26, R41, R43, R26 ;  /* 0x0000002b291a7223 */ /* 0x000fe2000000001a */
[----:B------:R-:W-:Y:S01]  /*8490*/  FMUL R31, R38, R31 ;  /* 0x0000001f261f7220 */ /* 0x000fe20000400000 */
[----:B------:R-:W-:Y:S01]  /*84a0*/  SHF.L.U32 R43, R74, 0x10, RZ ;  /* 0x000000104a2b7819 */ /* 0x000fe200000006ff */
[----:B------:R-:W-:Y:S01]  /*84b0*/  FMUL R28, R38, R32 ;  /* 0x00000020261c7220 */ /* 0x000fe20000400000 */
[----:B------:R-:W-:Y:S01]  /*84c0*/  LOP3.LUT R42, R74, 0xffff0000, RZ, 0xc0, !PT ;  /* 0xffff00004a2a7812 */ /* 0x000fe200078ec0ff */
[C---:B------:R-:W-:Y:S01]  /*84d0*/  FMUL R29, R38.reuse, R33 ;  /* 0x00000021261d7220 */ /* 0x040fe20000400000 */
[----:B------:R-:W-:Y:S01]  /*84e0*/  SHF.L.U32 R45, R75, 0x10, RZ ;  /* 0x000000104b2d7819 */ /* 0x000fe200000006ff */
[C---:B------:R-:W-:Y:S01]  /*84f0*/  FMUL R30, R38.reuse, R34 ;  /* 0x00000022261e7220 */ /* 0x040fe20000400000 */
[----:B------:R-:W-:Y:S01]  /*8500*/  FFMA R31, R41, R40, R31 ;  /* 0x00000028291f7223 */ /* 0x000fe2000000001f */
[----:B------:R-:W-:Y:S01]  /*8510*/  FMUL R35, R38, R35 ;  /* 0x0000002326237220 */ /* 0x000fe20000400000 */
[----:B------:R-:W-:Y:S01]  /*8520*/  F2FP.BF16.F32.PACK_AB R69, R23, R18 ;  /* 0x000000121745723e */ /* 0x000fe200000010ff */
[----:B------:R-:W-:Y:S01]  /*8530*/  FFMA R28, R41, R43, R28 ;  /* 0x0000002b291c7223 */ /* 0x000fe2000000001c */
[----:B------:R-:W-:Y:S01]  /*8540*/  F2FP.BF16.F32.PACK_AB R70, R21, R20 ;  /* 0x000000141546723e */ /* 0x000fe200000010ff */
[----:B------:R-:W-:Y:S01]  /*8550*/  FFMA R29, R41, R42, R29 ;  /* 0x0000002a291d7223 */ /* 0x000fe2000000001d */
[----:B------:R-:W-:Y:S01]  /*8560*/  F2FP.BF16.F32.PACK_AB R71, R27, R22 ;  /* 0x000000161b47723e */ /* 0x000fe200000010ff */
[C---:B------:R-:W-:Y:S01]  /*8570*/  FFMA R30, R41.reuse, R45, R30 ;  /* 0x0000002d291e7223 */ /* 0x040fe2000000001e */
[----:B------:R-:W-:Y:S01]  /*8580*/  FFMA R35, R41, R44, R35 ;  /* 0x0000002c29237223 */ /* 0x000fe20000000023 */
[----:B------:R-:W-:Y:S02]  /*8590*/  F2FP.BF16.F32.PACK_AB R104, R25, R24 ;  /* 0x000000181968723e */ /* 0x000fe400000010ff */
[----:B------:R1:W-:Y:S01]  /*85a0*/  STS.128 [R47+0x20], R68 ;  /* 0x000020442f007388 */ /* 0x0003e20000000c00 */
[----:B------:R-:W-:Y:S02]  /*85b0*/  F2FP.BF16.F32.PACK_AB R105, R31, R26 ;  /* 0x0000001a1f69723e */ /* 0x000fe400000010ff */
[----:B------:R-:W-:Y:S02]  /*85c0*/  F2FP.BF16.F32.PACK_AB R106, R29, R28 ;  /* 0x0000001c1d6a723e */ /* 0x000fe400000010ff */
[----:B------:R-:W-:Y:S05]  /*85d0*/  F2FP.BF16.F32.PACK_AB R107, R35, R30 ;  /* 0x0000001e236b723e */ /* 0x000fea00000010ff */
[----:B------:R1:W-:Y:S01]  /*85e0*/  STS.128 [R46+0x10], R104 ;  /* 0x000010682e007388 */ /* 0x0003e20000000c00 */
[----:B------:R-:W-:Y:S01]  /*85f0*/  @!PT LDS RZ, [RZ] ;  /* 0x00000000fffff984 */ /* 0x000fe20000000800 */
[----:B------:R-:W-:Y:S01]  /*8600*/  @!PT LDS RZ, [RZ] ;  /* 0x00000000fffff984 */ /* 0x000fe20000000800 */
[----:B------:R-:W-:Y:S01]  /*8610*/  @!PT LDS RZ, [RZ] ;  /* 0x00000000fffff984 */ /* 0x000fe20000000800 */
[----:B------:R-:W-:Y:S01]  /*8620*/  @!PT LDS RZ, [RZ] ;  /* 0x00000000fffff984 */ /* 0x000fe20000000800 */
[----:B------:R3:W-:Y:S07]  /*8630*/  MEMBAR.ALL.CTA ;  /* 0x0000000000007992 */ /* 0x0007ee0000008000 */
[----:B---3--:R-:W3:Y:S02]  /*8640*/  FENCE.VIEW.ASYNC.S ;  /* 0x00000000000073c6 */ /* 0x008ee40000000000 */
[----:B---3--:R-:W-:Y:S06]  /*8650*/  BAR.SYNC.DEFER_BLOCKING 0x1, 0x80 ;  /* 0x0042000000007b1d */ /* 0x008fec0000010000 */
[----:B------:R-:W-:Y:S05]  /*8660*/  @P0 BRA `(.L_x_117) ;  /* 0x0000000000240947 */ /* 0x000fea0003800000 */
[----:B------:R-:W3:Y:S01]  /*8670*/  LDCU.64 UR6, c[0x0][0x348] ;  /* 0x00006900ff0677ac */ /* 0x000ee20008000a00 */
[----:B------:R-:W-:Y:S01]  /*8680*/  R2UR UR5, R110 ;  /* 0x000000006e0572ca */ /* 0x000fe200000e0000 */
[----:B------:R-:W-:Y:S11]  /*8690*/  UMOV UR51, UR52 ;  /* 0x0000003400337c82 */ /* 0x000ff60008000000 */
[----:B------:R-:W-:Y:S01]  /*86a0*/  @!UPT UIADD3 URZ, UPT, UPT, URZ, URZ, URZ ;  /* 0x000000fffffff290 */ /* 0x000fe2000fffe0ff */
[----:B------:R-:W-:Y:S02]  /*86b0*/  UIADD3 UR48, UPT, UPT, UR46, 0x200, UR5 ;  /* 0x000002002e307890 */ /* 0x000fe4000fffe005 */
[----:B---3--:R-:W-:Y:S04]  /*86c0*/  UIADD3 UR4, UP0, UPT, UR6, 0xa80, URZ ;  /* 0x00000a8006047890 */ /* 0x008fe8000ff1e0ff */
[----:B------:R-:W-:Y:S09]  /*86d0*/  UIADD3.X UR5, UPT, UPT, URZ, UR7, URZ, UP0, !UPT ;  /* 0x00000007ff057290 */ /* 0x000ff200087fe4ff */
[----:B------:R3:W-:Y:S02]  /*86e0*/  UTMASTG.3D [UR48], [UR4] ;  /* 0x00000030040073b5 */ /* 0x0007e40008010000 */
[----:B---3--:R0:W-:Y:S02]  /*86f0*/  UTMACMDFLUSH ;  /* 0x00000000000079b7 */ /* 0x0081e40000000000 */
.L_x_117:
[----:B------:R-:W-:Y:S05]  /*8700*/  BSYNC.RECONVERGENT B0 ;  /* 0x0000000000007941 */ /* 0x000fea0003800200 */
.L_x_116:
[----:B------:R-:W-:Y:S01]  /*8710*/  UIADD3 UR43, UPT, UPT, UR45, 0x1, URZ ;  /* 0x000000012d2b7890 */ /* 0x000fe2000fffe0ff */
[----:B------:R-:W-:Y:S03]  /*8720*/  BSSY.RECONVERGENT B0, `(.L_x_118) ;  /* 0x0000005000007945 */ /* 0x000fe60003800200 */
[----:B------:R-:W-:Y:S04]  /*8730*/  UISETP.NE.AND UP0, UPT, UR43, 0x3, UPT ;  /* 0x000000032b00788c */ /* 0x000fe8000bf05270 */
[----:B------:R-:W-:Y:S01]  /*8740*/  USEL UR44, UR43, URZ, UP0 ;  /* 0x000000ff2b2c7287 */ /* 0x000fe20008000000 */
[----:B------:R-:W-:Y:S11]  /*8750*/  @P0 BRA `(.L_x_119) ;  /* 0x0000000000040947 */ /* 0x000ff60003800000 */
[----:B------:R-:W-:Y:S04]  /*8760*/  DEPBAR.LE SB0, 0x1 ;  /* 0x000080400000791a */ /* 0x000fe80000000000 */
.L_x_119:
[----:B------:R-:W-:Y:S05]  /*8770*/  BSYNC.RECONVERGENT B0 ;  /* 0x0000000000007941 */ /* 0x000fea0003800200 */
.L_x_118:
[----:B------:R-:W-:Y:S01]  /*8780*/  BAR.SYNC.DEFER_BLOCKING 0x1, 0x80 ;  /* 0x0042000000007b1d */ /* 0x000fe20000010000 */
[----:B------:R-:W-:Y:S01]  /*8790*/  ISETP.NE.AND P1, PT, R109, RZ, PT ;  /* 0x000000ff6d00720c */ /* 0x000fe20003f25270 */
[----:B------:R-:W-:Y:S01]  /*87a0*/  UISETP.NE.AND UP0, UPT, UR53, URZ, UPT ;  /* 0x000000ff3500728c */ /* 0x000fe2000bf05270 */
[----:B------:R-:W-:Y:S11]  /*87b0*/  LEA R2, R112, UR46, 0x3 ;  /* 0x0000002e70027c11 */ /* 0x000ff6000f8e18ff */
[----:B------:R-:W-:Y:S01]  /*87c0*/  @P1 SHF.L.U32 R3, R113, 0x1f, RZ ;  /* 0x0000001f71031819 */ /* 0x000fe200000006ff */
[----:B------:R-:W-:Y:S06]  /*87d0*/  BRA.U !UP0, `(.L_x_120) ;  /* 0x0000000108287547 */ /* 0x000fec000b800000 */
[----:B------:R-:W-:Y:S01]  /*87e0*/  R2UR UR4, R92 ;  /* 0x000000005c0472ca */ /* 0x000fe200000e0000 */
[----:B------:R-:W-:Y:S05]  /*87f0*/  IMAD.U32 R5, RZ, RZ, UR47 ;  /* 0x0000002fff057e24 */ /* 0x000fea000f8e00ff */
[----:B------:R-:W-:Y:S05]  /*8800*/  @P1 LEA R5, R5, UR46, 0x3 ;  /* 0x0000002e05051c11 */ /* 0x000fea000f8e18ff */
[----:B------:R-:W-:Y:S02]  /*8810*/  @P1 VIADD R5, R5, 0x58 ;  /* 0x0000005805051836 */ /* 0x000fe40000000000 */
[----:B------:R-:W-:Y:S01]  /*8820*/  IMAD.U32 R0, RZ, RZ, UR4 ;  /* 0x00000004ff007e24 */ /* 0x000fe2000f8e00ff */
[----:B------:R-:W-:Y:S04]  /*8830*/  UIADD3 UR4, UPT, UPT, UR47, 0x1, URZ ;  /* 0x000000012f047890 */ /* 0x000fe8000fffe0ff */
[----:B------:R-:W-:Y:S01]  /*8840*/  @P1 PRMT R0, R0, 0x654, R5 ;  /* 0x0000065400001816 */ /* 0x000fe20000000005 */
[----:B------:R-:W-:Y:S03]  /*8850*/  UISETP.NE.AND UP0, UPT, UR4, 0x3, UPT ;  /* 0x000000030400788c */ /* 0x000fe6000bf05270 */
[----:B------:R3:W-:Y:S01]  /*8860*/  @P1 SYNCS.ARRIVE.TRANS64.RED.A1T0 RZ, [R0+URZ], RZ ;  /* 0x000000ff00ff19a7 */ /* 0x0007e200081004ff */
[----:B------:R-:W-:Y:S07]  /*8870*/  USEL UR47, UR4, URZ, UP0 ;  /* 0x000000ff042f7287 */ /* 0x000fee0008000000 */
.L_x_120:
[----:B------:R-:W4:Y:S01]  /*8880*/  @P1 SYNCS.PHASECHK.TRANS64.TRYWAIT P0, [R2+URZ+0x40], R3 ;  /* 0x00004003020015a7 */ /* 0x000f2200080011ff */
[----:B------:R-:W-:Y:S01]  /*8890*/  BSSY B1, `(.L_x_121) ;  /* 0x0000015000017945 */ /* 0x000fe20003800000 */
[----:B----4-:R-:W-:Y:S03]  /*88a0*/  @P1 SEL R111, RZ, 0x1, !P0 ;  /* 0x00000001ff6f1807 */ /* 0x010fe60004000000 */
[----:B------:R-:W-:Y:S05]  /*88b0*/  @!P1 BRA `(.L_x_122) ;  /* 0x0000000000489947 */ /* 0x000fea0003800000 */
[----:B------:R-:W-:Y:S01]  /*88c0*/  ISETP.NE.AND P1, PT, R114, RZ, PT ;  /* 0x000000ff7200720c */ /* 0x000fe20003f25270 */
[----:B------:R-:W-:Y:S01]  /*88d0*/  BSSY B0, `(.L_x_123) ;  /* 0x000000a000007945 */ /* 0x000fe20003800000 */
[----:B------:R-:W-:Y:S11]  /*88e0*/  ISETP.NE.AND P0, PT, R111, RZ, PT ;  /* 0x000000ff6f00720c */ /* 0x000ff60003f05270 */
[----:B------:R-:W-:Y:S04]  /*88f0*/  @P1 IMAD R112, R112, 0x2000, R101 ;  /* 0x0000200070701824 */ /* 0x000fe800078e0265 */
[----:B------:R-:W-:Y:S01]  /*8900*/  @P1 IMAD.IADD R5, R85, 0x1, R112 ;  /* 0x0000000155051824 */ /* 0x000fe200078e0270 */
[----:B------:R-:W-:Y:S03]  /*8910*/  @P1 IADD3 R3, PT, PT, R84, R112, RZ ;  /* 0x0000007054031210 */ /* 0x000fe60007ffe0ff */
[----:B---3--:R-:W-:Y:S01]  /*8920*/  @P1 IMAD.IADD R0, R100, 0x1, R5 ;  /* 0x0000000164001824 */ /* 0x008fe200078e0205 */
[----:B------:R-:W-:Y:S06]  /*8930*/  @P0 BRA `(.L_x_124) ;  /* 0x00000000000c0947 */ /* 0x000fec0003800000 */
[----:B------:R-:W-:Y:S04]  /*8940*/  SHF.L.U32 R113, R113, 0x1f, RZ ;  /* 0x0000001f71717819 */ /* 0x000fe800000006ff */
[----:B------:R-:W3:Y:S02]  /*8950*/  SYNCS.PHASECHK.TRANS64.TRYWAIT P0, [R2+URZ+0x40], R113 ;  /* 0x00004071020075a7 */ /* 0x000ee400080011ff */
[----:B---3--:R-:W-:Y:S05]  /*8960*/  @!P0 BRA `(.L_x_125) ;  /* 0x0000001800688947 */ /* 0x008fea0003800000 */
.L_x_124:
[----:B------:R-:W-:Y:S05]  /*8970*/  BSYNC B0 ;  /* 0x0000000000007941 */ /* 0x000fea0003800000 */
.L_x_123:
[----:B------:R-:W-:Y:S11]  /*8980*/  ISETP.NE.AND P0, PT, R114, RZ, PT ;  /* 0x000000ff7200720c */ /* 0x000ff60003f05270 */
[----:B------:R-:W-:Y:S02]  /*8990*/  @!UPT UIADD3 URZ, UPT, UPT, URZ, URZ, URZ ;  /* 0x000000fffffff290 */ /* 0x000fe4000fffe0ff */
[----:B------:R4:W1:Y:S04]  /*89a0*/  @P0 LDS.128 R48, [R112] ;  /* 0x0000000070300984 */ /* 0x0008680000000c00 */
[----:B------:R4:W1:Y:S04]  /*89b0*/  @P0 LDS.128 R64, [R3+0x20] ;  /* 0x0000200003400984 */ /* 0x0008680000000c00 */
[----:B------:R4:W1:Y:S04]  /*89c0*/  @P0 LDS.128 R56, [R5+0x10] ;  /* 0x0000100005380984 */ /* 0x0008680000000c00 */
[----:B------:R4:W1:Y:S02]  /*89d0*/  @P0 LDS.128 R72, [R0+0x10] ;  /* 0x0000100000480984 */ /* 0x0008640000000c00 */
.L_x_122:
[----:B------:R-:W-:Y:S05]  /*89e0*/  BSYNC B1 ;  /* 0x0000000000017941 */ /* 0x000fea0003800000 */
.L_x_121:
[----:B---34-:R-:W-:Y:S05]  /*89f0*/  VIADD R0, R39, 0x20 ;  /* 0x0000002027007836 */ /* 0x018fea0000000000 */
[----:B------:R-:W-:Y:S04]  /*8a00*/  SHF.R.U32.HI R0, RZ, 0x15, R0 ;  /* 0x00000015ff007819 */ /* 0x000fe80000011600 */
[----:B------:R-:W-:Y:S11]  /*8a10*/  LOP3.LUT P0, RZ, R0, 0x3, R89, 0x48, !PT ;  /* 0x0000000300ff7812 */ /* 0x000ff60007804859 */
[----:B------:R-:W-:Y:S02]  /*8a20*/  @!UPT UIADD3 URZ, UPT, UPT, URZ, URZ, URZ ;  /* 0x000000fffffff290 */ /* 0x000fe4000fffe0ff */
[----:B------:R-:W-:Y:S05]  /*8a30*/  @!P0 BRA `(.L_x_126) ;  /* 0x0000000000408947 */ /* 0x000fea0003800000 */
[----:B------:R-:W3:Y:S01]  /*8a40*/  LDCU.64 UR8, c[0x4][0x70] ;  /* 0x01000e00ff0877ac */ /* 0x000ee20008000a00 */
[----:B------:R-:W-:Y:S01]  /*8a50*/  MOV R3, 0x0 ;  /* 0x0000000000037802 */ /* 0x000fe20000000f00 */
[----:B------:R-:W-:Y:S02]  /*8a60*/  HFMA2 R12, -RZ, RZ, 0, 5.9604644775390625e-08 ;  /* 0x00000001ff0c7431 */ /* 0x000fe400000001ff */
[----:B------:R-:W-:Y:S02]  /*8a70*/  IMAD.MOV.U32 R8, RZ, RZ, 0x192 ;  /* 0x00000192ff087424 */ /* 0x000fe400078e00ff */
[----:B------:R-:W-:Y:S01]  /*8a80*/  IMAD.MOV.U32 R13, RZ, RZ, RZ ;  /* 0x000000ffff0d7224 */ /* 0x000fe200078e00ff */
[----:B------:R-:W4:Y:S01]  /*8a90*/  LDCU.64 UR6, c[0x4][0x78] ;  /* 0x01000f00ff0677ac */ /* 0x000f220008000a00 */
[----:B------:R-:W1:Y:S01]  /*8aa0*/  LDC.64 R2, c[0x4][R3] ;  /* 0x0100000003027b82 */ /* 0x000e620000000a00 */
[----:B------:R-:W5:Y:S01]  /*8ab0*/  LDCU.64 UR4, c[0x4][0x10] ;  /* 0x01000200ff0477ac */ /* 0x000f620008000a00 */
[----:B---3--:R-:W-:Y:S01]  /*8ac0*/  MOV R5, UR9 ;  /* 0x0000000900057c02 */ /* 0x008fe20008000f00 */
[----:B------:R-:W-:Y:S01]  /*8ad0*/  IMAD.U32 R4, RZ, RZ, UR8 ;  /* 0x00000008ff047e24 */ /* 0x000fe2000f8e00ff */
[----:B----4-:R-:W-:Y:S01]  /*8ae0*/  MOV R7, UR7 ;  /* 0x0000000700077c02 */ /* 0x010fe20008000f00 */
[----:B------:R-:W-:Y:S01]  /*8af0*/  IMAD.U32 R6, RZ, RZ, UR6 ;  /* 0x00000006ff067e24 */ /* 0x000fe2000f8e00ff */
[----:B-----5:R-:W-:Y:S01]  /*8b00*/  MOV R11, UR5 ;  /* 0x00000005000b7c02 */ /* 0x020fe20008000f00 */
[----:B------:R-:W-:Y:S02]  /*8b10*/  IMAD.U32 R10, RZ, RZ, UR4 ;  /* 0x00000004ff0a7e24 */ /* 0x000fe4000f8e00ff */
[----:B------:R-:W-:Y:S07]  /*8b20*/  LEPC R20, `(.L_x_126) ;  /* 0x000000001014794e */ /* 0x000fee0000000000 */
[----:B-12---:R-:W-:Y:S05]  /*8b30*/  CALL.ABS.NOINC R2 ;  /* 0x0000000002007343 */ /* 0x006fea0003c00000 */
.L_x_126:
[----:B------:R-:W-:Y:S01]  /*8b40*/  ISETP.NE.AND P0, PT, R102, RZ, PT ;  /* 0x000000ff6600720c */ /* 0x000fe20003f05270 */
[----:B------:R-:W-:Y:S05]  /*8b50*/  WARPSYNC.ALL ;  /* 0x0000000000007948 */ /* 0x000fea0003800000 */
[----:B------:R-:W-:Y:S01]  /*8b60*/  R2UR UR4, R39 ;  /* 0x00000000270472ca */ /* 0x000fe200000e0000 */
[----:B------:R-:W-:Y:S01]  /*8b70*/  BSSY.RECONVERGENT B0, `(.L_x_127) ;  /* 0x0000090000007945 */ /* 0x000fe20003800200 */
[C---:B-1----:R-:W-:Y:S02]  /*8b80*/  SHF.L.U32 R40, R48.reuse, 0x10, RZ ;  /* 0x0000001030287819 */ /* 0x042fe400000006ff */
[----:B------:R-:W-:Y:S02]  /*8b90*/  LOP3.LUT R42, R48, 0xffff0000, RZ, 0xc0, !PT ;  /* 0xffff0000302a7812 */ /* 0x000fe400078ec0ff */
[C---:B------:R-:W-:Y:S02]  /*8ba0*/  SHF.L.U32 R43, R49.reuse, 0x10, RZ ;  /* 0x00000010312b7819 */ /* 0x040fe400000006ff */
[----:B------:R-:W-:Y:S02]  /*8bb0*/  LOP3.LUT R44, R49, 0xffff0000, RZ, 0xc0, !PT ;  /* 0xffff0000312c7812 */ /* 0x000fe400078ec0ff */
[C---:B------:R-:W-:Y:S02]  /*8bc0*/  SHF.L.U32 R45, R50.reuse, 0x10, RZ ;  /* 0x00000010322d7819 */ /* 0x040fe400000006ff */
[----:B--2---:R-:W-:Y:S01]  /*8bd0*/  LOP3.LUT R46, R50, 0xffff0000, RZ, 0xc0, !PT ;  /* 0xffff0000322e7812 */ /* 0x004fe200078ec0ff */
[----:B------:R-:W1:Y:S01]  /*8be0*/  LDTM.x32 R4, tmem[UR4+0x20] ;  /* 0x00002004000479ee */ /* 0x000e6200082c0000 */
[C---:B------:R-:W-:Y:S01]  /*8bf0*/  SHF.L.U32 R47, R51.reuse, 0x10, RZ ;  /* 0x00000010332f7819 */ /* 0x040fe200000006ff */
[----:B------:R-:W-:Y:S01]  /*8c00*/  USHF.L.U32 UR4, UR44, 0xd, URZ ;  /* 0x0000000d2c047899 */ /* 0x000fe200080006ff */
[----:B------:R-:W-:Y:S01]  /*8c10*/  LOP3.LUT R48, R51, 0xffff0000, RZ, 0xc0, !PT ;  /* 0xffff000033307812 */ /* 0x000fe200078ec0ff */
[----:B------:R-:W-:Y:S01]  /*8c20*/  NOP ;  /* 0x0000000000007918 */ /* 0x000fe20000000000 */
[C---:B------:R-:W-:Y:S02]  /*8c30*/  SHF.L.U32 R49, R56.reuse, 0x10, RZ ;  /* 0x0000001038317819 */ /* 0x040fe400000006ff */
[----:B------:R-:W-:Y:S02]  /*8c40*/  LOP3.LUT R51, R56, 0xffff0000, RZ, 0xc0, !PT ;  /* 0xffff000038337812 */ /* 0x000fe400078ec0ff */
[C---:B------:R-:W-:Y:S02]  /*8c50*/  SHF.L.U32 R50, R57.reuse, 0x10, RZ ;  /* 0x0000001039327819 */ /* 0x040fe400000006ff */
[----:B------:R-:W-:Y:S02]  /*8c60*/  LOP3.LUT R52, R57, 0xffff0000, RZ, 0xc0, !PT ;  /* 0xffff000039347812 */ /* 0x000fe400078ec0ff */
[----:B------:R-:W-:Y:S02]  /*8c70*/  IADD3 R110, PT, PT, R101, UR4, RZ ;  /* 0x00000004656e7c10 */ /* 0x000fe4000fffe0ff */
[C---:B------:R-:W-:Y:S02]  /*8c80*/  SHF.L.U32 R53, R58.reuse, 0x10, RZ ;  /* 0x000000103a357819 */ /* 0x040fe400000006ff */
[----:B------:R-:W-:Y:S02]  /*8c90*/  LOP3.LUT R54, R58, 0xffff0000, RZ, 0xc0, !PT ;  /* 0xffff00003a367812 */ /* 0x000fe400078ec0ff */
[----:B------:R-:W-:Y:S02]  /*8ca0*/  SHF.L.U32 R55, R59, 0x10, RZ ;  /* 0x000000103b377819 */ /* 0x000fe400000006ff */
[----:B------:R-:W-:Y:S02]  /*8cb0*/  IADD3 R93, PT, PT, R93, 0xb0, RZ ;  /* 0x000000b05d5d7810 */ /* 0x000fe40007ffe0ff */
[----:B------:R-:W-:Y:S01]  /*8cc0*/  LOP3.LUT R56, R59, 0xffff0000, RZ, 0xc0, !PT ;  /* 0xffff00003b387812 */ /* 0x000fe200078ec0ff */
[C---:B-1----:R-:W-:Y:S01]  /*8cd0*/  FMUL R4, R38.reuse, R4 ;  /* 0x0000000426047220 */ /* 0x042fe20000400000 */
[----:B------:R-:W-:Y:S01]  /*8ce0*/  IADD3 R111, PT, PT, R85, R110, RZ ;  /* 0x0000006e556f7210 */ /* 0x000fe20007ffe0ff */
[----:B------:R-:W-:Y:S01]  /*8cf0*/  FMUL R5, R38, R5 ;  /* 0x0000000526057220 */ /* 0x000fe20000400000 */
[----:B------:R-:W-:Y:S01]  /*8d00*/  SHF.L.U32 R57, R64, 0x10, RZ ;  /* 0x0000001040397819 */ /* 0x000fe200000006ff */
[----:B------:R-:W-:Y:S01]  /*8d10*/  FMUL R6, R38, R6 ;  /* 0x0000000626067220 */ /* 0x000fe20000400000 */
[----:B------:R-:W-:Y:S01]  /*8d20*/  IADD3 R110, PT, PT, R84, R110, RZ ;  /* 0x0000006e546e7210 */ /* 0x000fe20007ffe0ff */
[----:B------:R-:W-:Y:S01]  /*8d30*/  FMUL R7, R38, R7 ;  /* 0x0000000726077220 */ /* 0x000fe20000400000 */
[----:B------:R-:W-:Y:S01]  /*8d40*/  LOP3.LUT R58, R64, 0xffff0000, RZ, 0xc0, !PT ;  /* 0xffff0000403a7812 */ /* 0x000fe200078ec0ff */
[----:B------:R-:W-:Y:S01]  /*8d50*/  FFMA R4, R41, R40, R4 ;  /* 0x0000002829047223 */ /* 0x000fe20000000004 */
[----:B------:R-:W-:Y:S01]  /*8d60*/  SHF.L.U32 R59, R65, 0x10, RZ ;  /* 0x00000010413b7819 */ /* 0x000fe200000006ff */
[C---:B------:R-:W-:Y:S01]  /*8d70*/  FMUL R8, R38.reuse, R8 ;  /* 0x0000000826087220 */ /* 0x040fe20000400000 */
[----:B------:R-:W-:Y:S01]  /*8d80*/  LOP3.LUT R93, R93, 0xfefffff8, RZ, 0xc0, !PT ;  /* 0xfefffff85d5d7812 */ /* 0x000fe200078ec0ff */
[----:B------:R-:W-:Y:S01]  /*8d90*/  FFMA R5, R41, R42, R5 ;  /* 0x0000002a29057223 */ /* 0x000fe20000000005 */
[----:B------:R-:W-:Y:S01]  /*8da0*/  LOP3.LUT R60, R65, 0xffff0000, RZ, 0xc0, !PT ;  /* 0xffff0000413c7812 */ /* 0x000fe200078ec0ff */
[----:B------:R-:W-:Y:S01]  /*8db0*/  FMUL R9, R38, R9 ;  /* 0x0000000926097220 */ /* 0x000fe20000400000 */
[----:B------:R-:W-:Y:S01]  /*8dc0*/  SHF.L.U32 R61, R66, 0x10, RZ ;  /* 0x00000010423d7819 */ /* 0x000fe200000006ff */
[----:B------:R1:W-:Y:S01]  /*8dd0*/  SYNCS.ARRIVE.TRANS64.RED.A1T0 RZ, [R93+URZ], RZ ;  /* 0x000000ff5dff79a7 */ /* 0x0003e200081004ff */
[----:B------:R-:W-:Y:S01]  /*8de0*/  F2FP.BF16.F32.PACK_AB R84, R5, R4 ;  /* 0x000000040554723e */ /* 0x000fe200000010ff */
[C---:B------:R-:W-:Y:S01]  /*8df0*/  FFMA R6, R41.reuse, R43, R6 ;  /* 0x0000002b29067223 */ /* 0x040fe20000000006 */
[----:B------:R-:W-:Y:S01]  /*8e00*/  IADD3 R120, PT, PT, R100, R111, RZ ;  /* 0x0000006f64787210 */ /* 0x000fe20007ffe0ff */
[C---:B------:R-:W-:Y:S01]  /*8e10*/  FFMA R7, R41.reuse, R44, R7 ;  /* 0x0000002c29077223 */ /* 0x040fe20000000007 */
[C---:B------:R-:W-:Y:S01]  /*8e20*/  FFMA R8, R41.reuse, R45, R8 ;  /* 0x0000002d29087223 */ /* 0x040fe20000000008 */
[----:B------:R-:W-:Y:S01]  /*8e30*/  FFMA R9, R41, R46, R9 ;  /* 0x0000002e29097223 */ /* 0x000fe20000000009 */
[----:B------:R-:W-:Y:S01]  /*8e40*/  FMUL R10, R38, R10 ;  /* 0x0000000a260a7220 */ /* 0x000fe20000400000 */
[----:B------:R-:W-:Y:S01]  /*8e50*/  LOP3.LUT R62, R66, 0xffff0000, RZ, 0xc0, !PT ;  /* 0xffff0000423e7812 */ /* 0x000fe200078ec0ff */
[C---:B------:R-:W-:Y:S01]  /*8e60*/  FMUL R11, R38.reuse, R11 ;  /* 0x0000000b260b7220 */ /* 0x040fe20000400000 */
[----:B------:R-:W-:Y:S01]  /*8e70*/  F2FP.BF16.F32.PACK_AB R85, R7, R6 ;  /* 0x000000060755723e */ /* 0x000fe200000010ff */
[----:B------:R-:W-:Y:S01]  /*8e80*/  FFMA R10, R41, R47, R10 ;  /* 0x0000002f290a7223 */ /* 0x000fe2000000000a */
[----:B------:R-:W-:Y:S01]  /*8e90*/  F2FP.BF16.F32.PACK_AB R86, R9, R8 ;  /* 0x000000080956723e */ /* 0x000fe200000010ff */
[----:B------:R-:W-:Y:S01]  /*8ea0*/  FFMA R11, R41, R48, R11 ;  /* 0x00000030290b7223 */ /* 0x000fe2000000000b */
[C---:B------:R-:W-:Y:S01]  /*8eb0*/  FMUL R0, R38.reuse, R12 ;  /* 0x0000000c26007220 */ /* 0x040fe20000400000 */
[C---:B------:R-:W-:Y:S01]  /*8ec0*/  FMUL R2, R38.reuse, R13 ;  /* 0x0000000d26027220 */ /* 0x040fe20000400000 */
[C---:B------:R-:W-:Y:S01]  /*8ed0*/  FMUL R3, R38.reuse, R14 ;  /* 0x0000000e26037220 */ /* 0x040fe20000400000 */
[----:B------:R-:W-:Y:S01]  /*8ee0*/  SHF.L.U32 R63, R67, 0x10, RZ ;  /* 0x00000010433f7819 */ /* 0x000fe200000006ff */
[----:B------:R-:W-:Y:S01]  /*8ef0*/  FFMA R0, R41, R49, R0 ;  /* 0x0000003129007223 */ /* 0x000fe20000000000 */
[----:B------:R-:W-:Y:S01]  /*8f00*/  F2FP.BF16.F32.PACK_AB R87, R11, R10 ;  /* 0x0000000a0b57723e */ /* 0x000fe200000010ff */
[----:B------:R-:W-:Y:S01]  /*8f10*/  FFMA R2, R41, R51, R2 ;  /* 0x0000003329027223 */ /* 0x000fe20000000002 */
[C---:B------:R-:W-:Y:S01]  /*8f20*/  FMUL R15, R38.reuse, R15 ;  /* 0x0000000f260f7220 */ /* 0x040fe20000400000 */
[C---:B------:R-:W-:Y:S01]  /*8f30*/  FMUL R12, R38.reuse, R16 ;  /* 0x00000010260c7220 */ /* 0x040fe20000400000 */
[----:B------:R-:W-:Y:S01]  /*8f40*/  FMUL R13, R38, R17 ;  /* 0x00000011260d7220 */ /* 0x000fe20000400000 */
[----:B------:R1:W-:Y:S01]  /*8f50*/  STS.128 [R101+UR4], R84 ;  /* 0x0000005465007988 */ /* 0x0003e20008000c04 */
[----:B------:R-:W-:Y:S01]  /*8f60*/  LOP3.LUT R64, R67, 0xffff0000, RZ, 0xc0, !PT ;  /* 0xffff000043407812 */ /* 0x000fe200078ec0ff */
[C---:B------:R-:W-:Y:S01]  /*8f70*/  FFMA R3, R41.reuse, R50, R3 ;  /* 0x0000003229037223 */ /* 0x040fe20000000003 */
[----:B------:R-:W-:Y:S01]  /*8f80*/  SHF.L.U32 R65, R72, 0x10, RZ ;  /* 0x0000001048417819 */ /* 0x000fe200000006ff */
[C---:B------:R-:W-:Y:S01]  /*8f90*/  FFMA R15, R41.reuse, R52, R15 ;  /* 0x00000034290f7223 */ /* 0x040fe2000000000f */
[----:B------:R-:W-:Y:S01]  /*8fa0*/  F2FP.BF16.F32.PACK_AB R104, R2, R0 ;  /* 0x000000000268723e */ /* 0x000fe200000010ff */
[C---:B------:R-:W-:Y:S01]  /*8fb0*/  FFMA R12, R41.reuse, R53, R12 ;  /* 0x00000035290c7223 */ /* 0x040fe2000000000c */
[C---:B------:R-:W-:Y:S01]  /*8fc0*/  FFMA R13, R41.reuse, R54, R13 ;  /* 0x00000036290d7223 */ /* 0x040fe2000000000d */
[C---:B------:R-:W-:Y:S01]  /*8fd0*/  FMUL R14, R38.reuse, R18 ;  /* 0x00000012260e7220 */ /* 0x040fe20000400000 */
[C---:B------:R-:W-:Y:S01]  /*8fe0*/  FMUL R19, R38.reuse, R19 ;  /* 0x0000001326137220 */ /* 0x040fe20000400000 */
[C---:B------:R-:W-:Y:S01]  /*8ff0*/  FMUL R16, R38.reuse, R20 ;  /* 0x0000001426107220 */ /* 0x040fe20000400000 */
[C---:B------:R-:W-:Y:S01]  /*9000*/  FMUL R17, R38.reuse, R21 ;  /* 0x0000001526117220 */ /* 0x040fe20000400000 */
[C---:B------:R-:W-:Y:S01]  /*9010*/  FFMA R14, R41.reuse, R55, R14 ;  /* 0x00000037290e7223 */ /* 0x040fe2000000000e */
        /* <DEDUP_REMOVED lines=9> */
[----:B------:R-:W-:Y:S01]  /*90b0*/  FFMA R23, R41, R60, R23 ;  /* 0x0000003c29177223 */ /* 0x000fe20000000017 */
[C---:B------:R-:W-:Y:S01]  /*90c0*/  FMUL R27, R38.reuse, R27 ;  /* 0x0000001b261b7220 */ /* 0x040fe20000400000 */
[----:B------:R-:W-:Y:S01]  /*90d0*/  F2FP.BF16.F32.PACK_AB R105, R15, R3 ;  /* 0x000000030f69723e */ /* 0x000fe200000010ff */
[----:B------:R-:W-:Y:S01]  /*90e0*/  FFMA R20, R41, R61, R20 ;  /* 0x0000003d29147223 */ /* 0x000fe20000000014 */
[----:B------:R-:W-:Y:S01]  /*90f0*/  F2FP.BF16.F32.PACK_AB R106, R13, R12 ;  /* 0x0000000c0d6a723e */ /* 0x000fe200000010ff */
[----:B------:R-:W-:Y:S01]  /*9100*/  FMUL R24, R38, R28 ;  /* 0x0000001c26187220 */ /* 0x000fe20000400000 */
[----:B------:R-:W-:Y:S01]  /*9110*/  F2FP.BF16.F32.PACK_AB R107, R19, R14 ;  /* 0x0000000e136b723e */ /* 0x000fe200000010ff */
[----:B------:R-:W-:Y:S01]  /*9120*/  FFMA R21, R41, R62, R21 ;  /* 0x0000003e29157223 */ /* 0x000fe20000000015 */
[----:B------:R-:W-:Y:S01]  /*9130*/  LOP3.LUT R66, R72, 0xffff0000, RZ, 0xc0, !PT ;  /* 0xffff000048427812 */ /* 0x000fe200078ec0ff */
[C---:B------:R-:W-:Y:S01]  /*9140*/  FMUL R25, R38.reuse, R29 ;  /* 0x0000001d26197220 */ /* 0x040fe20000400000 */
[----:B------:R-:W-:Y:S01]  /*9150*/  SHF.L.U32 R67, R73, 0x10, RZ ;  /* 0x0000001049437819 */ /* 0x000fe200000006ff */
[----:B------:R1:W-:Y:S01]  /*9160*/  STS.128 [R111+0x10], R104 ;  /* 0x000010686f007388 */ /* 0x0003e20000000c00 */
[----:B------:R-:W-:Y:S01]  /*9170*/  FFMA R22, R41, R63, R22 ;  /* 0x0000003f29167223 */ /* 0x000fe20000000016 */
[----:B------:R-:W-:Y:S01]  /*9180*/  LOP3.LUT R68, R73, 0xffff0000, RZ, 0xc0, !PT ;  /* 0xffff000049447812 */ /* 0x000fe200078ec0ff */
[----:B------:R-:W-:Y:S01]  /*9190*/  FMUL R26, R38, R30 ;  /* 0x0000001e261a7220 */ /* 0x000fe20000400000 */
[C---:B------:R-:W-:Y:S01]  /*91a0*/  FFMA R27, R41.reuse, R64, R27 ;  /* 0x00000040291b7223 */ /* 0x040fe2000000001b */
[----:B------:R-:W-:Y:S01]  /*91b0*/  SHF.L.U32 R69, R74, 0x10, RZ ;  /* 0x000000104a457819 */ /* 0x000fe200000006ff */
[----:B------:R-:W-:Y:S01]  /*91c0*/  FMUL R31, R38, R31 ;  /* 0x0000001f261f7220 */ /* 0x000fe20000400000 */
[C---:B------:R-:W-:Y:S01]  /*91d0*/  FFMA R24, R41.reuse, R65, R24 ;  /* 0x0000004129187223 */ /* 0x040fe20000000018 */
[----:B------:R-:W-:Y:S01]  /*91e0*/  LOP3.LUT R70, R74, 0xffff0000, RZ, 0xc0, !PT ;  /* 0xffff00004a467812 */ /* 0x000fe200078ec0ff */
[C---:B------:R-:W-:Y:S01]  /*91f0*/  FMUL R28, R38.reuse, R32 ;  /* 0x00000020261c7220 */ /* 0x040fe20000400000 */
[----:B------:R-:W-:Y:S01]  /*9200*/  FFMA R25, R41, R66, R25 ;  /* 0x0000004229197223 */ /* 0x000fe20000000019 */
[----:B------:R-:W-:Y:S01]  /*9210*/  SHF.L.U32 R71, R75, 0x10, RZ ;  /* 0x000000104b477819 */ /* 0x000fe200000006ff */
[C---:B------:R-:W-:Y:S01]  /*9220*/  FMUL R29, R38.reuse, R33 ;  /* 0x00000021261d7220 */ /* 0x040fe20000400000 */
[----:B------:R-:W-:Y:S01]  /*9230*/  FFMA R26, R41, R67, R26 ;  /* 0x00000043291a7223 */ /* 0x000fe2000000001a */
[----:B------:R-:W-:Y:S01]  /*9240*/  LOP3.LUT R72, R75, 0xffff0000, RZ, 0xc0, !PT ;  /* 0xffff00004b487812 */ /* 0x000fe200078ec0ff */
        /* <DEDUP_REMOVED lines=8> */
[----:B------:R-:W-:Y:S01]  /*92d0*/  FFMA R30, R41, R71, R30 ;  /* 0x00000047291e7223 */ /* 0x000fe2000000001e */
[----:B------:R-:W-:Y:S01]  /*92e0*/  F2FP.BF16.F32.PACK_AB R115, R27, R22 ;  /* 0x000000161b73723e */ /* 0x000fe200000010ff */
[----:B------:R-:W-:Y:S01]  /*92f0*/  FFMA R35, R41, R72, R35 ;  /* 0x0000004829237223 */ /* 0x000fe20000000023 */
[----:B------:R-:W-:Y:S02]  /*9300*/  F2FP.BF16.F32.PACK_AB R116, R25, R24 ;  /* 0x000000181974723e */ /* 0x000fe400000010ff */
[----:B------:R-:W-:Y:S01]  /*9310*/  F2FP.BF16.F32.PACK_AB R117, R31, R26 ;  /* 0x0000001a1f75723e */ /* 0x000fe200000010ff */
[----:B------:R1:W-:Y:S01]  /*9320*/  STS.128 [R110+0x20], R112 ;  /* 0x000020706e007388 */ /* 0x0003e20000000c00 */
        /* <DEDUP_REMOVED lines=8> */
[----:B--2---:R-:W2:Y:S02]  /*93b0*/  FENCE.VIEW.ASYNC.S ;  /* 0x00000000000073c6 */ /* 0x004ea40000000000 */
[----:B--2---:R-:W-:Y:S06]  /*93c0*/  BAR.SYNC.DEFER_BLOCKING 0x1, 0x80 ;  /* 0x0042000000007b1d */ /* 0x004fec0000010000 */
[----:B------:R-:W-:Y:S05]  /*93d0*/  @P0 BRA `(.L_x_128) ;  /* 0x0000000000240947 */ /* 0x000fea0003800000 */
[----:B------:R-:W2:Y:S01]  /*93e0*/  LDCU.64 UR10, c[0x0][0x348] ;  /* 0x00006900ff0a77ac */ /* 0x000ea20008000a00 */
[----:B------:R-:W-:Y:S02]  /*93f0*/  UIADD3 UR9, UPT, UPT, UR49, 0x20, URZ ;  /* 0x0000002031097890 */ /* 0x000fe4000fffe0ff */
[----:B------:R-:W-:Y:S02]  /*9400*/  UIADD3 UR8, UPT, UPT, UR46, 0x200, UR4 ;  /* 0x000002002e087890 */ /* 0x000fe4000fffe004 */
[----:B--2---:R-:W-:Y:S03]  /*9410*/  UIADD3 UR6, UP0, UPT, UR10, 0xa80, URZ ;  /* 0x00000a800a067890 */ /* 0x004fe6000ff1e0ff */
[----:B------:R-:W-:Y:S01]  /*9420*/  UMOV UR10, UR50 ;  /* 0x00000032000a7c82 */ /* 0x000fe20008000000 */
[----:B------:R-:W-:Y:S03]  /*9430*/  UIADD3.X UR7, UPT, UPT, URZ, UR11, URZ, UP0, !UPT ;  /* 0x0000000bff077290 */ /* 0x000fe600087fe4ff */
[----:B------:R-:W-:Y:S06]  /*9440*/  UMOV UR11, UR52 ;  /* 0x00000034000b7c82 */ /* 0x000fec0008000000 */
[----:B------:R2:W-:Y:S02]  /*9450*/  UTMASTG.3D [UR8], [UR6] ;  /* 0x00000008060073b5 */ /* 0x0005e40008010000 */
[----:B--2---:R0:W-:Y:S02]  /*9460*/  UTMACMDFLUSH ;  /* 0x00000000000079b7 */ /* 0x0041e40000000000 */
.L_x_128:
[----:B------:R-:W-:Y:S05]  /*9470*/  BSYNC.RECONVERGENT B0 ;  /* 0x0000000000007941 */ /* 0x000fea0003800200 */
.L_x_127:
[----:B------:R-:W-:Y:S01]  /*9480*/  UIADD3 UR4, UPT, UPT, UR44, 0x1, URZ ;  /* 0x000000012c047890 */ /* 0x000fe2000fffe0ff */
[----:B------:R-:W-:Y:S03]  /*9490*/  BSSY.RECONVERGENT B0, `(.L_x_129) ;  /* 0x0000008000007945 */ /* 0x000fe60003800200 */
[----:B------:R-:W-:Y:S04]  /*94a0*/  UISETP.NE.AND UP0, UPT, UR4, 0x3, UPT ;  /* 0x000000030400788c */ /* 0x000fe8000bf05270 */
[----:B------:R-:W-:Y:S02]  /*94b0*/  UISETP.EQ.XOR UP1, UPT, UR43, 0x3, !UP0 ;  /* 0x000000032b00788c */ /* 0x000fe4000c722a70 */
[----:B------:R-:W-:Y:S02]  /*94c0*/  USEL UR45, UR4, URZ, UP0 ;  /* 0x000000ff042d7287 */ /* 0x000fe40008000000 */
[----:B------:R-:W-:Y:S04]  /*94d0*/  USEL UR5, URZ, 0x1, !UP1 ;  /* 0x00000001ff057887 */ /* 0x000fe8000c800000 */
[----:B------:R-:W-:Y:S01]  /*94e0*/  ULOP3.LUT UR54, UR54, UR5, URZ, 0x3c, !UPT ;  /* 0x0000000536367292 */ /* 0x000fe2000f8e3cff */
[----:B------:R-:W-:Y:S11]  /*94f0*/  @P0 BRA `(.L_x_130) ;  /* 0x0000000000040947 */ /* 0x000ff60003800000 */
[----:B------:R-:W-:Y:S04]  /*9500*/  DEPBAR.LE SB0, 0x1 ;  /* 0x000080400000791a */ /* 0x000fe80000000000 */
.L_x_130:
[----:B------:R-:W-:Y:S05]  /*9510*/  BSYNC.RECONVERGENT B0 ;  /* 0x0000000000007941 */ /* 0x000fea0003800200 */
.L_x_129:
[----:B------:R-:W-:Y:S01]  /*9520*/  BAR.SYNC.DEFER_BLOCKING 0x1, 0x80 ;  /* 0x0042000000007b1d */ /* 0x000fe20000010000 */
[----:B------:R-:W-:Y:S01]  /*9530*/  UISETP.NE.AND UP0, UPT, UR53, -0x2, UPT ;  /* 0xfffffffe3500788c */ /* 0x000fe2000bf05270 */
[----:B------:R-:W-:Y:S08]  /*9540*/  IADD3 R0, PT, PT, R36, 0x1, RZ ;  /* 0x0000000124007810 */ /* 0x000ff00007ffe0ff */
[----:B------:R-:W-:Y:S05]  /*9550*/  BRA.U !UP0, `(.L_x_131) ;  /* 0x00000001082c7547 */ /* 0x000fea000b800000 */
[----:B------:R-:W-:Y:S01]  /*9560*/  ISETP.NE.AND P0, PT, R109, RZ, PT ;  /* 0x000000ff6d00720c */ /* 0x000fe20003f05270 */
[----:B------:R-:W-:Y:S01]  /*9570*/  IMAD.U32 R3, RZ, RZ, UR47 ;  /* 0x0000002fff037e24 */ /* 0x000fe2000f8e00ff */
[----:B------:R-:W-:Y:S11]  /*9580*/  R2UR UR4, R92 ;  /* 0x000000005c0472ca */ /* 0x000ff600000e0000 */
[----:B------:R-:W-:Y:S02]  /*9590*/  @P0 LEA R3, R3, UR46, 0x3 ;  /* 0x0000002e03030c11 */ /* 0x000fe4000f8e18ff */
[----:B------:R-:W-:Y:S01]  /*95a0*/  IMAD.U32 R2, RZ, RZ, UR4 ;  /* 0x00000004ff027e24 */ /* 0x000fe2000f8e00ff */
[----:B------:R-:W-:Y:S02]  /*95b0*/  UIADD3 UR4, UPT, UPT, UR47, 0x1, URZ ;  /* 0x000000012f047890 */ /* 0x000fe4000fffe0ff */
[----:B------:R-:W-:Y:S02]  /*95c0*/  @P0 VIADD R3, R3, 0x58 ;  /* 0x0000005803030836 */ /* 0x000fe40000000000 */
[----:B------:R-:W-:Y:S03]  /*95d0*/  UISETP.NE.AND UP0, UPT, UR4, 0x3, UPT ;  /* 0x000000030400788c */ /* 0x000fe6000bf05270 */
[----:B------:R-:W-:Y:S01]  /*95e0*/  @P0 PRMT R2, R2, 0x654, R3 ;  /* 0x0000065402020816 */ /* 0x000fe20000000003 */
[----:B------:R-:W-:Y:S03]  /*95f0*/  USEL UR47, UR4, URZ, UP0 ;  /* 0x000000ff042f7287 */ /* 0x000fe60008000000 */
[----:B------:R2:W-:Y:S09]  /*9600*/  @P0 SYNCS.ARRIVE.TRANS64.RED.A1T0 RZ, [R2+URZ], RZ ;  /* 0x000000ff02ff09a7 */ /* 0x0005f200081004ff */
.L_x_131:
[----:B------:R-:W-:Y:S01]  /*9610*/  R2UR UR6, R108 ;  /* 0x000000006c0672ca */ /* 0x000fe200000e0000 */
[----:B------:R-:W-:Y:S01]  /*9620*/  UIADD3 UR53, UPT, UPT, UR53, 0x2, URZ ;  /* 0x0000000235357890 */ /* 0x000fe2000fffe0ff */
[----:B------:R-:W-:Y:S01]  /*9630*/  R2UR UR5, R90 ;  /* 0x000000005a0572ca */ /* 0x000fe200000e0000 */
[----:B------:R-:W-:Y:S01]  /*9640*/  UMOV UR52, UR63 ;  /* 0x0000003f00347c82 */ /* 0x000fe20008000000 */
[----:B------:R-:W-:Y:S02]  /*9650*/  R2UR UR4, R91 ;  /* 0x000000005b0472ca */ /* 0x000fe400000e0000 */
[----:B------:R-:W-:Y:S02]  /*9660*/  ISETP.NE.AND P0, PT, R95, 0x2, PT ;  /* 0x000000025f00780c */ /* 0x000fe40003f05270 */
[----:B------:R-:W-:Y:S02]  /*9670*/  ISETP.NE.AND P1, PT, R0, 0x2, PT ;  /* 0x000000020000780c */ /* 0x000fe40003f25270 */
[----:B------:R-:W-:Y:S02]  /*9680*/  SEL R3, RZ, 0x1, P0 ;  /* 0x00000001ff037807 */ /* 0x000fe40000000000 */
[----:B--2---:R-:W-:Y:S01]  /*9690*/  SEL R2, RZ, 0x1, P1 ;  /* 0x00000001ff027807 */ /* 0x004fe20000800000 */
[----:B------:R-:W-:Y:S01]  /*96a0*/  UISETP.NE.AND UP0, UPT, UR6, URZ, UPT ;  /* 0x000000ff0600728c */ /* 0x000fe2000bf05270 */
[----:B------:R-:W-:Y:S01]  /*96b0*/  LOP3.LUT R98, R98, R3, RZ, 0x3c, !PT ;  /* 0x0000000362627212 */ /* 0x000fe200078e3cff */
[----:B------:R-:W-:Y:S01]  /*96c0*/  UIADD3 UR28, UPT, UPT, UR36, UR5, URZ ;  /* 0x00000005241c7290 */ /* 0x000fe2000fffe0ff */
[----:B------:R-:W-:Y:S01]  /*96d0*/  LOP3.LUT R99, R99, R2, RZ, 0x3c, !PT ;  /* 0x0000000263637212 */ /* 0x000fe200078e3cff */
[----:B------:R-:W-:Y:S01]  /*96e0*/  UIADD3 UR25, UPT, UPT, UR37, UR4, URZ ;  /* 0x0000000425197290 */ /* 0x000fe2000fffe0ff */
[----:B------:R-:W-:Y:S02]  /*96f0*/  SEL R95, R95, RZ, P0 ;  /* 0x000000ff5f5f7207 */ /* 0x000fe40000000000 */
[----:B------:R-:W-:Y:S02]  /*9700*/  SEL R36, R0, RZ, P1 ;  /* 0x000000ff00247207 */ /* 0x000fe40000800000 */
[----:B------:R-:W-:Y:S07]  /*9710*/  BRA.U UP0, `(.L_x_132) ;  /* 0xffffffd5009c7547 */ /* 0x000fee000b83ffff */
[----:B------:R-:W2:Y:S01]  /*9720*/  LDCU.64 UR4, c[0x0][0xc88] ;  /* 0x00019100ff0477ac */ /* 0x000ea20008000a00 */
[----:B------:R-:W3:Y:S01]  /*9730*/  LDCU.64 UR6, c[0x0][0xc90] ;  /* 0x00019200ff0677ac */ /* 0x000ee20008000a00 */
[----:B--2---:R-:W-:Y:S02]  /*9740*/  ISETP.NE.U32.AND P2, PT, RZ, UR4, PT ;  /* 0x00000004ff007c0c */ /* 0x004fe4000bf45070 */
[----:B---3--:R-:W-:Y:S02]  /*9750*/  ISETP.NE.U32.AND P1, PT, RZ, UR6, PT ;  /* 0x00000006ff007c0c */ /* 0x008fe4000bf25070 */
[----:B------:R-:W-:Y:S02]  /*9760*/  ISETP.NE.AND.EX P2, PT, RZ, UR5, PT, P2 ;  /* 0x00000005ff007c0c */ /* 0x000fe4000bf45320 */
[----:B------:R-:W-:-:S13]  /*9770*/  ISETP.NE.AND.EX P0, PT, RZ, UR7, PT, P1 ;  /* 0x00000007ff007c0c */ /* 0x000fda000bf05310 */
[----:B------:R-:W-:Y:S05]  /*9780*/  @P2 BRA P0, `(.L_x_133) ;  /* 0x00000000003c2947 */ /* 0x000fea0000000000 */
[----:B------:R-:W-:-:S13]  /*9790*/  ISETP.NE.AND.EX P1, PT, RZ, UR7, PT, P1 ;  /* 0x00000007ff007c0c */ /* 0x000fda000bf25310 */
[----:B------:R-:W-:Y:S05]  /*97a0*/  @P1 BRA `(.L_x_134) ;  /* 0x00000000000c1947 */ /* 0x000fea0003800000 */
[----:B------:R-:W-:-:S13]  /*97b0*/  FSETP.NEU.AND P0, PT, R41, RZ, PT ;  /* 0x000000ff2900720b */ /* 0x000fda0003f0d000 */
[----:B------:R-:W-:Y:S05]  /*97c0*/  @!P0 EXIT ;  /* 0x000000000000894d */ /* 0x000fea0003800000 */
[----:B------:R-:W-:Y:S05]  /*97d0*/  BRA `(.L_x_133) ;  /* 0x0000000000287947 */ /* 0x000fea0003800000 */
.L_x_134:
[----:B------:R-:W-:Y:S01]  /*97e0*/  ISETP.NE.AND P0, PT, R94, RZ, PT ;  /* 0x000000ff5e00720c */ /* 0x000fe20003f05270 */
[----:B------:R-:W-:-:S12]  /*97f0*/  BSSY.RECONVERGENT B0, `(.L_x_133) ;  /* 0x0000008000007945 */ /* 0x000fd80003800200 */
[----:B------:R-:W-:Y:S05]  /*9800*/  @P0 BRA `(.L_x_135) ;  /* 0x0000000000100947 */ /* 0x000fea0003800000 */
[----:B------:R-:W-:-:S04]  /*9810*/  ISETP.NE.U32.AND P0, PT, RZ, UR4, PT ;  /* 0x00000004ff007c0c */ /* 0x000fc8000bf05070 */
[----:B------:R-:W-:-:S13]  /*9820*/  ISETP.NE.AND.EX P0, PT, RZ, UR5, PT, P0 ;  /* 0x00000005ff007c0c */ /* 0x000fda000bf05300 */
[----:B------:R-:W-:Y:S05]  /*9830*/  @!P0 EXIT ;  /* 0x000000000000894d */ /* 0x000fea0003800000 */
[----:B------:R-:W-:Y:S05]  /*9840*/  BRA `(.L_x_136) ;  /* 0x0000000000087947 */ /* 0x000fea0003800000 */
.L_x_135:
[----:B------:R-:W-:-:S13]  /*9850*/  FSETP.NEU.AND P0, PT, R41, RZ, PT ;  /* 0x000000ff2900720b */ /* 0x000fda0003f0d000 */
[----:B------:R-:W-:Y:S05]  /*9860*/  @!P0 EXIT ;  /* 0x000000000000894d */ /* 0x000fea0003800000 */
.L_x_136:
[----:B------:R-:W-:Y:S05]  /*9870*/  BSYNC.RECONVERGENT B0 ;  /* 0x0000000000007941 */ /* 0x000fea0003800200 */
.L_x_133:
[----:B------:R-:W-:Y:S01]  /*9880*/  R2UR UR7, R92 ;  /* 0x000000005c0772ca */ /* 0x000fe200000e0000 */
[----:B------:R-:W-:Y:S01]  /*9890*/  ULEA UR6, UR47, UR46, 0x3 ;  /* 0x0000002e2f067291 */ /* 0x000fe2000f8e18ff */
[----:B------:R-:W-:-:S04]  /*98a0*/  DEPBAR.LE SB0, 0x0 ;  /* 0x000080000000791a */ /* 0x000fc80000000000 */
[----:B------:R-:W-:-:S07]  /*98b0*/  UIADD3 UR6, UPT, UPT, UR6, 0x58, URZ ;  /* 0x0000005806067890 */ /* 0x000fce000fffe0ff */
[----:B------:R-:W-:-:S09]  /*98c0*/  UPRMT UR6, UR7, 0x654, UR6 ;  /* 0x0000065407067896 */ /* 0x000fd20008000006 */
[----:B------:R-:W-:Y:S01]  /*98d0*/  SYNCS.ARRIVE.TRANS64.RED.A1T0 RZ, [UR6], RZ ;  /* 0x000000ffffff79a7 */ /* 0x000fe20008100406 */
[----:B------:R-:W-:Y:S05]  /*98e0*/  EXIT ;  /* 0x000000000000794d */ /* 0x000fea0003800000 */
.L_x_24:
[----:B-1----:R1:W2:Y:S02]  /*98f0*/  SYNCS.PHASECHK.TRANS64.TRYWAIT P0, [R3+URZ+0xd0], R2 ;  /* 0x0000d002030075a7 */ /* 0x0022a400080011ff */
[----:B--2---:R-:W-:Y:S05]  /*9900*/  @!P0 NANOSLEEP.SYNCS 0x989680 ;  /* 0x009896800000895d */ /* 0x004fea0003900000 */
[----:B------:R-:W2:Y:S02]  /*9910*/  @!P0 SYNCS.PHASECHK.TRANS64 P0, [R3+URZ+0xd0], R2 ;  /* 0x0000d002030085a7 */ /* 0x000ea400080010ff */
[----:B--2---:R-:W-:Y:S05]  /*9920*/  @!P0 BRA `(.L_x_24) ;  /* 0xfffffffc00f08947 */ /* 0x004fea000383ffff */
[----:B------:R-:W-:Y:S05]  /*9930*/  BRA `(.L_x_137) ;  /* 0xffffff8400607947 */ /* 0x000fea000383ffff */
.L_x_27:
[----:B--2---:R-:W-:-:S07]  /*9940*/  MOV R0, UR6 ;  /* 0x0000000600007c02 */ /* 0x004fce0008000f00 */
.L_x_138:
[----:B-1----:R1:W2:Y:S02]  /*9950*/  SYNCS.PHASECHK.TRANS64.TRYWAIT P0, [R0+URZ+0x20], R3 ;  /* 0x00002003000075a7 */ /* 0x0022a400080011ff */
[----:B--2---:R-:W-:Y:S05]  /*9960*/  @!P0 NANOSLEEP.SYNCS 0x989680 ;  /* 0x009896800000895d */ /* 0x004fea0003900000 */
[----:B------:R-:W2:Y:S02]  /*9970*/  @!P0 SYNCS.PHASECHK.TRANS64 P0, [R0+URZ+0x20], R3 ;  /* 0x00002003000085a7 */ /* 0x000ea400080010ff */
[----:B--2---:R-:W-:Y:S05]  /*9980*/  @!P0 BRA `(.L_x_138) ;  /* 0xfffffffc00f08947 */ /* 0x004fea000383ffff */
[----:B------:R-:W-:Y:S05]  /*9990*/  BRA `(.L_x_26) ;  /* 0xffffff8400dc7947 */ /* 0x000fea000383ffff */
.L_x_36:
[----:B-1----:R-:W-:-:S07]  /*99a0*/  MOV R0, UR14 ;  /* 0x0000000e00007c02 */ /* 0x002fce0008000f00 */
.L_x_139:
[----:B-1----:R1:W2:Y:S02]  /*99b0*/  SYNCS.PHASECHK.TRANS64.TRYWAIT P0, [R0+URZ+0x20], R3 ;  /* 0x00002003000075a7 */ /* 0x0022a400080011ff */
[----:B--2---:R-:W-:Y:S05]  /*99c0*/  @!P0 NANOSLEEP.SYNCS 0x989680 ;  /* 0x009896800000895d */ /* 0x004fea0003900000 */
[----:B------:R-:W2:Y:S02]  /*99d0*/  @!P0 SYNCS.PHASECHK.TRANS64 P0, [R0+URZ+0x20], R3 ;  /* 0x00002003000085a7 */ /* 0x000ea400080010ff */
[----:B--2---:R-:W-:Y:S05]  /*99e0*/  @!P0 BRA `(.L_x_139) ;  /* 0xfffffffc00f08947 */ /* 0x004fea000383ffff */
[----:B------:R-:W-:Y:S05]  /*99f0*/  BRA `(.L_x_35) ;  /* 0xffffff8c00347947 */ /* 0x000fea000383ffff */
.L_x_43:
[----:B-1----:R1:W4:Y:S02]  /*9a00*/  SYNCS.PHASECHK.TRANS64.TRYWAIT P0, [R3+URZ+0x80], R0 ;  /* 0x00008000030075a7 */ /* 0x00232400080011ff */
[----:B----4-:R-:W-:Y:S05]  /*9a10*/  @!P0 NANOSLEEP.SYNCS 0x989680 ;  /* 0x009896800000895d */ /* 0x010fea0003900000 */
[----:B------:R-:W4:Y:S02]  /*9a20*/  @!P0 SYNCS.PHASECHK.TRANS64 P0, [R3+URZ+0x80], R0 ;  /* 0x00008000030085a7 */ /* 0x000f2400080010ff */
[----:B----4-:R-:W-:Y:S05]  /*9a30*/  @!P0 BRA `(.L_x_43) ;  /* 0xfffffffc00f08947 */ /* 0x010fea000383ffff */
[----:B------:R-:W-:Y:S05]  /*9a40*/  BRA `(.L_x_140) ;  /* 0xffffff90006c7947 */ /* 0x000fea000383ffff */
.L_x_47:
[----:B-1----:R-:W-:-:S07]  /*9a50*/  MOV R0, UR4 ;  /* 0x0000000400007c02 */ /* 0x002fce0008000f00 */
.L_x_141:
[----:B-1----:R1:W2:Y:S02]  /*9a60*/  SYNCS.PHASECHK.TRANS64.TRYWAIT P0, [R0+URZ], R3 ;  /* 0x00000003000075a7 */ /* 0x0022a400080011ff */
[----:B--2---:R-:W-:Y:S05]  /*9a70*/  @!P0 NANOSLEEP.SYNCS 0x989680 ;  /* 0x009896800000895d */ /* 0x004fea0003900000 */
[----:B------:R-:W2:Y:S02]  /*9a80*/  @!P0 SYNCS.PHASECHK.TRANS64 P0, [R0+URZ], R3 ;  /* 0x00000003000085a7 */ /* 0x000ea400080010ff */
[----:B--2---:R-:W-:Y:S05]  /*9a90*/  @!P0 BRA `(.L_x_141) ;  /* 0xfffffffc00f08947 */ /* 0x004fea000383ffff */
[----:B------:R-:W-:Y:S05]  /*9aa0*/  BRA `(.L_x_142) ;  /* 0xffffff9800187947 */ /* 0x000fea000383ffff */
.L_x_48:
[----:B------:R-:W-:-:S07]  /*9ab0*/  MOV R0, UR5 ;  /* 0x0000000500007c02 */ /* 0x000fce0008000f00 */
.L_x_143:
[----:B-1----:R1:W2:Y:S02]  /*9ac0*/  SYNCS.PHASECHK.TRANS64.TRYWAIT P0, [R0+URZ], R3 ;  /* 0x00000003000075a7 */ /* 0x0022a400080011ff */
[----:B--2---:R-:W-:Y:S05]  /*9ad0*/  @!P0 NANOSLEEP.SYNCS 0x989680 ;  /* 0x009896800000895d */ /* 0x004fea0003900000 */
[----:B------:R-:W2:Y:S02]  /*9ae0*/  @!P0 SYNCS.PHASECHK.TRANS64 P0, [R0+URZ], R3 ;  /* 0x00000003000085a7 */ /* 0x000ea400080010ff */
[----:B--2---:R-:W-:Y:S05]  /*9af0*/  @!P0 BRA `(.L_x_143) ;  /* 0xfffffffc00f08947 */ /* 0x004fea000383ffff */
[----:B------:R-:W-:Y:S05]  /*9b00*/  BRA `(.L_x_144) ;  /* 0xffffff9800247947 */ /* 0x000fea000383ffff */
.L_x_49:
[----:B------:R-:W-:-:S07]  /*9b10*/  MOV R0, UR5 ;  /* 0x0000000500007c02 */ /* 0x000fce0008000f00 */
.L_x_145:
[----:B-1----:R1:W2:Y:S02]  /*9b20*/  SYNCS.PHASECHK.TRANS64.TRYWAIT P0, [R0+URZ], R3 ;  /* 0x00000003000075a7 */ /* 0x0022a400080011ff */
[----:B--2---:R-:W-:Y:S05]  /*9b30*/  @!P0 NANOSLEEP.SYNCS 0x989680 ;  /* 0x009896800000895d */ /* 0x004fea0003900000 */
[----:B------:R-:W2:Y:S02]  /*9b40*/  @!P0 SYNCS.PHASECHK.TRANS64 P0, [R0+URZ], R3 ;  /* 0x00000003000085a7 */ /* 0x000ea400080010ff */
[----:B--2---:R-:W-:Y:S05]  /*9b50*/  @!P0 BRA `(.L_x_145) ;  /* 0xfffffffc00f08947 */ /* 0x004fea000383ffff */
[----:B------:R-:W-:Y:S05]  /*9b60*/  BRA `(.L_x_146) ;  /* 0xffffff9800307947 */ /* 0x000fea000383ffff */
.L_x_52:
[----:B-1----:R1:W2:Y:S02]  /*9b70*/  SYNCS.PHASECHK.TRANS64.TRYWAIT P0, [R0+URZ+0xc0], R9 ;  /* 0x0000c009000075a7 */ /* 0x0022a400080011ff */
[----:B--2---:R-:W-:Y:S05]  /*9b80*/  @!P0 NANOSLEEP.SYNCS 0x989680 ;  /* 0x009896800000895d */ /* 0x004fea0003900000 */
[----:B------:R-:W2:Y:S02]  /*9b90*/  @!P0 SYNCS.PHASECHK.TRANS64 P0, [R0+URZ+0xc0], R9 ;  /* 0x0000c009000085a7 */ /* 0x000ea400080010ff */
[----:B--2---:R-:W-:Y:S05]  /*9ba0*/  @!P0 BRA `(.L_x_52) ;  /* 0xfffffffc00f08947 */ /* 0x004fea000383ffff */
[----:B------:R-:W-:Y:S05]  /*9bb0*/  BRA `(.L_x_147) ;  /* 0xffffff9800987947 */ /* 0x000fea000383ffff */
.L_x_53:
[----:B------:R-:W-:-:S07]  /*9bc0*/  MOV R0, UR4 ;  /* 0x0000000400007c02 */ /* 0x000fce0008000f00 */
.L_x_148:
[----:B-1----:R1:W2:Y:S02]  /*9bd0*/  SYNCS.PHASECHK.TRANS64.TRYWAIT P0, [R0+URZ+0x90], R11 ;  /* 0x0000900b000075a7 */ /* 0x0022a400080011ff */
[----:B--2---:R-:W-:Y:S05]  /*9be0*/  @!P0 NANOSLEEP.SYNCS 0x989680 ;  /* 0x009896800000895d */ /* 0x004fea0003900000 */
[----:B------:R-:W2:Y:S02]  /*9bf0*/  @!P0 SYNCS.PHASECHK.TRANS64 P0, [R0+URZ+0x90], R11 ;  /* 0x0000900b000085a7 */ /* 0x000ea400080010ff */
[----:B--2---:R-:W-:Y:S05]  /*9c00*/  @!P0 BRA `(.L_x_148) ;  /* 0xfffffffc00f08947 */ /* 0x004fea000383ffff */
[----:B------:R-:W-:Y:S05]  /*9c10*/  BRA `(.L_x_149) ;  /* 0xffffff9800a87947 */ /* 0x000fea000383ffff */
.L_x_54:
[----:B-1----:R1:W2:Y:S02]  /*9c20*/  SYNCS.PHASECHK.TRANS64.TRYWAIT P1, [R0+URZ+0x80], R9 ;  /* 0x00008009000075a7 */ /* 0x0022a400080211ff */
[----:B--2---:R-:W-:Y:S05]  /*9c30*/  @!P1 NANOSLEEP.SYNCS 0x989680 ;  /* 0x009896800000995d */ /* 0x004fea0003900000 */
[----:B------:R-:W2:Y:S02]  /*9c40*/  @!P1 SYNCS.PHASECHK.TRANS64 P1, [R0+URZ+0x80], R9 ;  /* 0x00008009000095a7 */ /* 0x000ea400080210ff */
[----:B--2---:R-:W-:Y:S05]  /*9c50*/  @!P1 BRA `(.L_x_54) ;  /* 0xfffffffc00f09947 */ /* 0x004fea000383ffff */
[----:B------:R-:W-:Y:S05]  /*9c60*/  BRA `(.L_x_150) ;  /* 0xffffff9800d87947 */ /* 0x000fea000383ffff */
.L_x_57:
[----:B------:R-:W-:-:S07]  /*9c70*/  MOV R0, UR4 ;  /* 0x0000000400007c02 */ /* 0x000fce0008000f00 */
.L_x_151:
[----:B-1----:R1:W2:Y:S02]  /*9c80*/  SYNCS.PHASECHK.TRANS64.TRYWAIT P0, [R0+URZ+0x90], R3 ;  /* 0x00009003000075a7 */ /* 0x0022a400080011ff */
[----:B--2---:R-:W-:Y:S05]  /*9c90*/  @!P0 NANOSLEEP.SYNCS 0x989680 ;  /* 0x009896800000895d */ /* 0x004fea0003900000 */
[----:B------:R-:W2:Y:S02]  /*9ca0*/  @!P0 SYNCS.PHASECHK.TRANS64 P0, [R0+URZ+0x90], R3 ;  /* 0x00009003000085a7 */ /* 0x000ea400080010ff */
[----:B--2---:R-:W-:Y:S05]  /*9cb0*/  @!P0 BRA `(.L_x_151) ;  /* 0xfffffffc00f08947 */ /* 0x004fea000383ffff */
[----:B------:R-:W-:Y:S05]  /*9cc0*/  BRA `(.L_x_56) ;  /* 0xffffff9c002c7947 */ /* 0x000fea000383ffff */
.L_x_66:
[----:B-1----:R-:W-:-:S04]  /*9cd0*/  MOV R7, UR5 ;  /* 0x0000000500077c02 */ /* 0x002fc80008000f00 */
[----:B------:R1:W2:Y:S03]  /*9ce0*/  SYNCS.PHASECHK.TRANS64.TRYWAIT P0, [R7+URZ+0x8], R8 ;  /* 0x00000808070075a7 */ /* 0x0002a600080011ff */
[----:B--2---:R-:W-:Y:S05]  /*9cf0*/  @!P0 NANOSLEEP.SYNCS 0x989680 ;  /* 0x009896800000895d */ /* 0x004fea0003900000 */
[----:B------:R-:W2:Y:S02]  /*9d00*/  @!P0 SYNCS.PHASECHK.TRANS64 P0, [R7+URZ+0x8], R8 ;  /* 0x00000808070085a7 */ /* 0x000ea400080010ff */
[----:B--2---:R-:W-:Y:S05]  /*9d10*/  @!P0 BRA `(.L_x_66) ;  /* 0xfffffffc00ec8947 */ /* 0x004fea000383ffff */
[----:B------:R-:W-:Y:S05]  /*9d20*/  BRA `(.L_x_65) ;  /* 0xffffff9c00ec7947 */ /* 0x000fea000383ffff */
.L_x_68:
[----:B------:R-:W-:Y:S01]  /*9d30*/  BSSY B0, `(.L_x_152) ;  /* 0x0000006000007945 */ /* 0x000fe20003800000 */
[----:B------:R-:W-:-:S07]  /*9d40*/  MOV R15, 0xffffffff ;  /* 0xffffffff000f7802 */ /* 0x000fce0000000f00 */
[----:B-1---5:R-:W-:Y:S05]  /*9d50*/  WARPSYNC.COLLECTIVE R15, `(.L_x_153) ;  /* 0x000000000f0c7348 */ /* 0x022fea0003c00000 */
[----:B------:R-:W-:Y:S02]  /*9d60*/  ELECT P6, UR79, PT ;  /* 0x00000000004f782f */ /* 0x000fe400038c0000 */
[----:B------:R-:W-:Y:S01]  /*9d70*/  MOV R14, UR79 ;  /* 0x0000004f000e7c02 */ /* 0x000fe20008000f00 */
[----:B-1---5:R-:W-:Y:S10]  /*9d80*/  ENDCOLLECTIVE ;  /* 0x000000000000791b */ /* 0x022ff40003800000 */
.L_x_153:
[----:B------:R-:W-:Y:S05]  /*9d90*/  BSYNC B0 ;  /* 0x0000000000007941 */ /* 0x000fea0003800000 */
.L_x_152:
[----:B------:R-:W-:Y:S01]  /*9da0*/  PLOP3.LUT P0, PT, P6, PT, PT, 0x80, 0x8 ;  /* 0x000000000008781c */ /* 0x000fe2000370f070 */
[----:B------:R-:W-:-:S12]  /*9db0*/  BRA `(.L_x_154) ;  /* 0xffffffa0001c7947 */ /* 0x000fd8000383ffff */
.L_x_70:
[----:B-1----:R-:W-:-:S04]  /*9dc0*/  MOV R5, UR5 ;  /* 0x0000000500057c02 */ /* 0x002fc80008000f00 */
[----:B------:R1:W2:Y:S03]  /*9dd0*/  SYNCS.PHASECHK.TRANS64.TRYWAIT P0, [R5+URZ+0x8], R6 ;  /* 0x00000806050075a7 */ /* 0x0002a600080011ff */
[----:B--2---:R-:W-:Y:S05]  /*9de0*/  @!P0 NANOSLEEP.SYNCS 0x989680 ;  /* 0x009896800000895d */ /* 0x004fea0003900000 */
[----:B------:R-:W2:Y:S02]  /*9df0*/  @!P0 SYNCS.PHASECHK.TRANS64 P0, [R5+URZ+0x8], R6 ;  /* 0x00000806050085a7 */ /* 0x000ea400080010ff */
[----:B--2---:R-:W-:Y:S05]  /*9e00*/  @!P0 BRA `(.L_x_70) ;  /* 0xfffffffc00ec8947 */ /* 0x004fea000383ffff */
[----:B------:R-:W-:Y:S05]  /*9e10*/  BRA `(.L_x_69) ;  /* 0xffffffa000207947 */ /* 0x000fea000383ffff */
.L_x_71:
[----:B-1----:R1:W2:Y:S02]  /*9e20*/  SYNCS.PHASECHK.TRANS64.TRYWAIT P0, [R8+URZ+0x80], R3 ;  /* 0x00008003080075a7 */ /* 0x0022a400080011ff */
[----:B--2---:R-:W-:Y:S05]  /*9e30*/  @!P0 NANOSLEEP.SYNCS 0x989680 ;  /* 0x009896800000895d */ /* 0x004fea0003900000 */
[----:B------:R-:W2:Y:S02]  /*9e40*/  @!P0 SYNCS.PHASECHK.TRANS64 P0, [R8+URZ+0x80], R3 ;  /* 0x00008003080085a7 */ /* 0x000ea400080010ff */
[----:B--2---:R-:W-:Y:S05]  /*9e50*/  @!P0 BRA `(.L_x_71) ;  /* 0xfffffffc00f08947 */ /* 0x004fea000383ffff */
[----:B------:R-:W-:Y:S05]  /*9e60*/  BRA `(.L_x_155) ;  /* 0xffffffa400cc7947 */ /* 0x000fea000383ffff */
.L_x_75:
[----:B------:R-:W-:-:S07]  /*9e70*/  MOV R3, UR71 ;  /* 0x0000004700037c02 */ /* 0x000fce0008000f00 */
.L_x_156:
[----:B-1----:R1:W2:Y:S02]  /*9e80*/  SYNCS.PHASECHK.TRANS64.TRYWAIT P0, [R3+URZ+0xb0], R4 ;  /* 0x0000b004030075a7 */ /* 0x0022a400080011ff */
[----:B--2---:R-:W-:Y:S05]  /*9e90*/  @!P0 NANOSLEEP.SYNCS 0x989680 ;  /* 0x009896800000895d */ /* 0x004fea0003900000 */
[----:B------:R-:W2:Y:S02]  /*9ea0*/  @!P0 SYNCS.PHASECHK.TRANS64 P0, [R3+URZ+0xb0], R4 ;  /* 0x0000b004030085a7 */ /* 0x000ea400080010ff */
[----:B--2---:R-:W-:Y:S05]  /*9eb0*/  @!P0 BRA `(.L_x_156) ;  /* 0xfffffffc00f08947 */ /* 0x004fea000383ffff */
[----:B------:R-:W-:Y:S05]  /*9ec0*/  BRA `(.L_x_157) ;  /* 0xffffffac00687947 */ /* 0x000fea000383ffff */
.L_x_78:
[----:B------:R-:W-:Y:S07]  /*9ed0*/  MOV R3, UR15 ;  /* 0x0000000f00037c02 */ /* 0x000fee0008000f00 */
.L_x_158:
[----:B-1----:R1:W2:Y:S02]  /*9ee0*/  SYNCS.PHASECHK.TRANS64.TRYWAIT P0, [R3+URZ], R4 ;  /* 0x00000004030075a7 */ /* 0x0022a400080011ff */
[----:B--2---:R-:W-:Y:S05]  /*9ef0*/  @!P0 NANOSLEEP.SYNCS 0x989680 ;  /* 0x009896800000895d */ /* 0x004fea0003900000 */
[----:B------:R-:W2:Y:S02]  /*9f00*/  @!P0 SYNCS.PHASECHK.TRANS64 P0, [R3+URZ], R4 ;  /* 0x00000004030085a7 */ /* 0x000ea400080010ff */
[----:B--2---:R-:W-:Y:S05]  /*9f10*/  @!P0 BRA `(.L_x_158) ;  /* 0xfffffffc00f08947 */ /* 0x004fea000383ffff */
[----:B------:R-:W-:Y:S05]  /*9f20*/  BRA `(.L_x_77) ;  /* 0xffffffb000587947 */ /* 0x000fea000383ffff */
.L_x_82:
[----:B-1----:R-:W-:-:S07]  /*9f30*/  MOV R2, UR4 ;  /* 0x0000000400027c02 */ /* 0x002fce0008000f00 */
.L_x_159:
[----:B-1----:R1:W2:Y:S02]  /*9f40*/  SYNCS.PHASECHK.TRANS64.TRYWAIT P0, [R2+URZ], R3 ;  /* 0x00000003020075a7 */ /* 0x0022a400080011ff */
[----:B--2---:R-:W-:Y:S05]  /*9f50*/  @!P0 NANOSLEEP.SYNCS 0x989680 ;  /* 0x009896800000895d */ /* 0x004fea0003900000 */
[----:B------:R-:W2:Y:S02]  /*9f60*/  @!P0 SYNCS.PHASECHK.TRANS64 P0, [R2+URZ], R3 ;  /* 0x00000003020085a7 */ /* 0x000ea400080010ff */
[----:B--2---:R-:W-:Y:S05]  /*9f70*/  @!P0 BRA `(.L_x_159) ;  /* 0xfffffffc00f08947 */ /* 0x004fea000383ffff */
[----:B------:R-:W-:Y:S05]  /*9f80*/  BRA `(.L_x_160) ;  /* 0xffffffb400c47947 */ /* 0x000fea000383ffff */
.L_x_85:
[----:B------:R-:W-:-:S07]  /*9f90*/  MOV R2, UR29 ;  /* 0x0000001d00027c02 */ /* 0x000fce0008000f00 */
.L_x_161:
[----:B-1----:R1:W2:Y:S02]  /*9fa0*/  SYNCS.PHASECHK.TRANS64.TRYWAIT P1, [R2+URZ+0xe0], R3 ;  /* 0x0000e003020075a7 */ /* 0x0022a400080211ff */
[----:B--2---:R-:W-:Y:S05]  /*9fb0*/  @!P1 NANOSLEEP.SYNCS 0x989680 ;  /* 0x009896800000995d */ /* 0x004fea0003900000 */
[----:B------:R-:W2:Y:S02]  /*9fc0*/  @!P1 SYNCS.PHASECHK.TRANS64 P1, [R2+URZ+0xe0], R3 ;  /* 0x0000e003020095a7 */ /* 0x000ea400080210ff */
[----:B--2---:R-:W-:Y:S05]  /*9fd0*/  @!P1 BRA `(.L_x_161) ;  /* 0xfffffffc00f09947 */ /* 0x004fea000383ffff */
[----:B------:R-:W-:Y:S05]  /*9fe0*/  BRA `(.L_x_162) ;  /* 0xffffffb800147947 */ /* 0x000fea000383ffff */
.L_x_90:
[----:B---3--:R3:W1:Y:S02]  /*9ff0*/  SYNCS.PHASECHK.TRANS64.TRYWAIT P0, [R12+URZ+0x80], R9 ;  /* 0x000080090c0075a7 */ /* 0x00866400080011ff */
[----:B-1----:R-:W-:Y:S05]  /*a000*/  @!P0 NANOSLEEP.SYNCS 0x989680 ;  /* 0x009896800000895d */ /* 0x002fea0003900000 */
[----:B------:R-:W1:Y:S02]  /*a010*/  @!P0 SYNCS.PHASECHK.TRANS64 P0, [R12+URZ+0x80], R9 ;  /* 0x000080090c0085a7 */ /* 0x000e6400080010ff */
[----:B-1----:R-:W-:Y:S05]  /*a020*/  @!P0 BRA `(.L_x_90) ;  /* 0xfffffffc00f08947 */ /* 0x002fea000383ffff */
[----:B------:R-:W-:Y:S05]  /*a030*/  BRA `(.L_x_163) ;  /* 0xffffffbc00347947 */ /* 0x000fea000383ffff */
.L_x_93:
[----:B------:R-:W-:Y:S07]  /*a040*/  MOV R0, UR24 ;  /* 0x0000001800007c02 */ /* 0x000fee0008000f00 */
.L_x_164:
[----:B-1----:R1:W2:Y:S02]  /*a050*/  SYNCS.PHASECHK.TRANS64.TRYWAIT P2, [R0+URZ+0x78], R9 ;  /* 0x00007809000075a7 */ /* 0x0022a400080411ff */
[----:B--2---:R-:W-:Y:S05]  /*a060*/  @!P2 NANOSLEEP.SYNCS 0x989680 ;  /* 0x009896800000a95d */ /* 0x004fea0003900000 */
[----:B------:R-:W2:Y:S02]  /*a070*/  @!P2 SYNCS.PHASECHK.TRANS64 P2, [R0+URZ+0x78], R9 ;  /* 0x000078090000a5a7 */ /* 0x000ea400080410ff */
[----:B--2---:R-:W-:Y:S05]  /*a080*/  @!P2 BRA `(.L_x_164) ;  /* 0xfffffffc00f0a947 */ /* 0x004fea000383ffff */
[----:B------:R-:W-:Y:S05]  /*a090*/  BRA `(.L_x_92) ;  /* 0xffffffc000987947 */ /* 0x000fea000383ffff */
.L_x_96:
[----:B------:R-:W-:Y:S07]  /*a0a0*/  MOV R0, UR4 ;  /* 0x0000000400007c02 */ /* 0x000fee0008000f00 */
.L_x_165:
[----:B-1----:R1:W2:Y:S02]  /*a0b0*/  SYNCS.PHASECHK.TRANS64.TRYWAIT P0, [R0+URZ+0x58], R9 ;  /* 0x00005809000075a7 */ /* 0x0022a400080011ff */
[----:B--2---:R-:W-:Y:S05]  /*a0c0*/  @!P0 NANOSLEEP.SYNCS 0x989680 ;  /* 0x009896800000895d */ /* 0x004fea0003900000 */
[----:B------:R-:W2:Y:S02]  /*a0d0*/  @!P0 SYNCS.PHASECHK.TRANS64 P0, [R0+URZ+0x58], R9 ;  /* 0x00005809000085a7 */ /* 0x000ea400080010ff */
[----:B--2---:R-:W-:Y:S05]  /*a0e0*/  @!P0 BRA `(.L_x_165) ;  /* 0xfffffffc00f08947 */ /* 0x004fea000383ffff */
[----:B------:R-:W-:Y:S05]  /*a0f0*/  BRA `(.L_x_166) ;  /* 0xffffffc000f87947 */ /* 0x000fea000383ffff */
.L_x_97:
[----:B------:R-:W-:Y:S07]  /*a100*/  MOV R9, UR5 ;  /* 0x0000000500097c02 */ /* 0x000fee0008000f00 */
.L_x_167:
[----:B-1----:R1:W2:Y:S02]  /*a110*/  SYNCS.PHASECHK.TRANS64.TRYWAIT P0, [R9+URZ+0x58], R0 ;  /* 0x00005800090075a7 */ /* 0x0022a400080011ff */
[----:B--2---:R-:W-:Y:S05]  /*a120*/  @!P0 NANOSLEEP.SYNCS 0x989680 ;  /* 0x009896800000895d */ /* 0x004fea0003900000 */
[----:B------:R-:W2:Y:S02]  /*a130*/  @!P0 SYNCS.PHASECHK.TRANS64 P0, [R9+URZ+0x58], R0 ;  /* 0x00005800090085a7 */ /* 0x000ea400080010ff */
[----:B--2---:R-:W-:Y:S05]  /*a140*/  @!P0 BRA `(.L_x_167) ;  /* 0xfffffffc00f08947 */ /* 0x004fea000383ffff */
[----:B------:R-:W-:Y:S05]  /*a150*/  BRA `(.L_x_168) ;  /* 0xffffffc400587947 */ /* 0x000fea000383ffff */
.L_x_99:
[----:B------:R-:W-:-:S07]  /*a160*/  MOV R0, UR4 ;  /* 0x0000000400007c02 */ /* 0x000fce0008000f00 */
.L_x_169:
[----:B-1----:R1:W2:Y:S02]  /*a170*/  SYNCS.PHASECHK.TRANS64.TRYWAIT P0, [R0+URZ], R3 ;  /* 0x00000003000075a7 */ /* 0x0022a400080011ff */
[----:B--2---:R-:W-:Y:S05]  /*a180*/  @!P0 NANOSLEEP.SYNCS 0x989680 ;  /* 0x009896800000895d */ /* 0x004fea0003900000 */
[----:B------:R-:W2:Y:S02]  /*a190*/  @!P0 SYNCS.PHASECHK.TRANS64 P0, [R0+URZ], R3 ;  /* 0x00000003000085a7 */ /* 0x000ea400080010ff */
[----:B--2---:R-:W-:Y:S05]  /*a1a0*/  @!P0 BRA `(.L_x_169) ;  /* 0xfffffffc00f08947 */ /* 0x004fea000383ffff */
[----:B------:R-:W-:Y:S05]  /*a1b0*/  BRA `(.L_x_170) ;  /* 0xffffffc400ec7947 */ /* 0x000fea000383ffff */
.L_x_100:
[----:B------:R-:W-:-:S07]  /*a1c0*/  MOV R0, UR5 ;  /* 0x0000000500007c02 */ /* 0x000fce0008000f00 */
.L_x_171:
[----:B-1----:R1:W2:Y:S02]  /*a1d0*/  SYNCS.PHASECHK.TRANS64.TRYWAIT P0, [R0+URZ], R3 ;  /* 0x00000003000075a7 */ /* 0x0022a400080011ff */
[----:B--2---:R-:W-:Y:S05]  /*a1e0*/  @!P0 NANOSLEEP.SYNCS 0x989680 ;  /* 0x009896800000895d */ /* 0x004fea0003900000 */
[----:B------:R-:W2:Y:S02]  /*a1f0*/  @!P0 SYNCS.PHASECHK.TRANS64 P0, [R0+URZ], R3 ;  /* 0x00000003000085a7 */ /* 0x000ea400080010ff */
[----:B--2---:R-:W-:Y:S05]  /*a200*/  @!P0 BRA `(.L_x_171) ;  /* 0xfffffffc00f08947 */ /* 0x004fea000383ffff */
[----:B------:R-:W-:Y:S05]  /*a210*/  BRA `(.L_x_172) ;  /* 0xffffffc400f87947 */ /* 0x000fea000383ffff */
.L_x_102:
[----:B--2---:R2:W4:Y:S02]  /*a220*/  SYNCS.PHASECHK.TRANS64.TRYWAIT P0, [R3+URZ+0x80], R0 ;  /* 0x00008000030075a7 */ /* 0x00452400080011ff */
[----:B----4-:R-:W-:Y:S05]  /*a230*/  @!P0 NANOSLEEP.SYNCS 0x989680 ;  /* 0x009896800000895d */ /* 0x010fea0003900000 */
[----:B------:R-:W4:Y:S02]  /*a240*/  @!P0 SYNCS.PHASECHK.TRANS64 P0, [R3+URZ+0x80], R0 ;  /* 0x00008000030085a7 */ /* 0x000f2400080010ff */
[----:B----4-:R-:W-:Y:S05]  /*a250*/  @!P0 BRA `(.L_x_102) ;  /* 0xfffffffc00f08947 */ /* 0x010fea000383ffff */
[----:B------:R-:W-:Y:S05]  /*a260*/  BRA `(.L_x_173) ;  /* 0xffffffc800dc7947 */ /* 0x000fea000383ffff */
.L_x_112:
[----:B-1----:R1:W2:Y:S02]  /*a270*/  SYNCS.PHASECHK.TRANS64.TRYWAIT P0, [R0+URZ+0x40], R3 ;  /* 0x00004003000075a7 */ /* 0x0022a400080011ff */
[----:B--2---:R-:W-:Y:S05]  /*a280*/  @!P0 NANOSLEEP.SYNCS 0x989680 ;  /* 0x009896800000895d */ /* 0x004fea0003900000 */
[----:B------:R-:W2:Y:S02]  /*a290*/  @!P0 SYNCS.PHASECHK.TRANS64 P0, [R0+URZ+0x40], R3 ;  /* 0x00004003000085a7 */ /* 0x000ea400080010ff */
[----:B--2---:R-:W-:Y:S05]  /*a2a0*/  @!P0 BRA `(.L_x_112) ;  /* 0xfffffffc00f08947 */ /* 0x004fea000383ffff */
[----:B------:R-:W-:Y:S05]  /*a2b0*/  BRA `(.L_x_111) ;  /* 0xffffffd800587947 */ /* 0x000fea000383ffff */
.L_x_114:
[----:B-1----:R1:W3:Y:S02]  /*a2c0*/  SYNCS.PHASECHK.TRANS64.TRYWAIT P1, [R93+URZ+0xa0], R2 ;  /* 0x0000a0025d0075a7 */ /* 0x0022e400080211ff */
[----:B---3--:R-:W-:Y:S05]  /*a2d0*/  @!P1 NANOSLEEP.SYNCS 0x989680 ;  /* 0x009896800000995d */ /* 0x008fea0003900000 */
[----:B------:R-:W3:Y:S02]  /*a2e0*/  @!P1 SYNCS.PHASECHK.TRANS64 P1, [R93+URZ+0xa0], R2 ;  /* 0x0000a0025d0095a7 */ /* 0x000ee400080210ff */
[----:B---3--:R-:W-:Y:S05]  /*a2f0*/  @!P1 BRA `(.L_x_114) ;  /* 0xfffffffc00f09947 */ /* 0x008fea000383ffff */
[----:B------:R-:W-:Y:S05]  /*a300*/  BRA `(.L_x_113) ;  /* 0xffffffd800907947 */ /* 0x000fea000383ffff */
.L_x_125:
[----:B---3--:R3:W4:Y:S02]  /*a310*/  SYNCS.PHASECHK.TRANS64.TRYWAIT P0, [R2+URZ+0x40], R113 ;  /* 0x00004071020075a7 */ /* 0x00872400080011ff */
[----:B----4-:R-:W-:Y:S05]  /*a320*/  @!P0 NANOSLEEP.SYNCS 0x989680 ;  /* 0x009896800000895d */ /* 0x010fea0003900000 */
[----:B------:R-:W4:Y:S02]  /*a330*/  @!P0 SYNCS.PHASECHK.TRANS64 P0, [R2+URZ+0x40], R113 ;  /* 0x00004071020085a7 */ /* 0x000f2400080010ff */
[----:B----4-:R-:W-:Y:S05]  /*a340*/  @!P0 BRA `(.L_x_125) ;  /* 0xfffffffc00f08947 */ /* 0x010fea000383ffff */
[----:B------:R-:W-:Y:S05]  /*a350*/  BRA `(.L_x_124) ;  /* 0xffffffe400847947 */ /* 0x000fea000383ffff */
        .weak           $__internal_0_$__cuda_sm10x_tcgen05_guardrail_trap_col_being_dealloced_not_returned_by_alloc
        .type           $__internal_0_$__cuda_sm10x_tcgen05_guardrail_trap_col_being_dealloced_not_returned_by_alloc,@function
        .size           $__internal_0_$__cuda_sm10x_tcgen05_guardrail_trap_col_being_dealloced_not_returned_by_alloc,($__internal_1_$__cuda_sm10x_tcgen05_guardrail_trap_phase_invalid_during_alloc - $__internal_0_$__cuda_sm10x_tcgen05_guardrail_trap_col_being_dealloced_not_returned_by_alloc)
$__internal_0_$__cuda_sm10x_tcgen05_guardrail_trap_col_being_dealloced_not_returned_by_alloc:
[----:B------:R-:W-:Y:S05]  /*a360*/  BPT.TRAP 0x1 ;  /* 0x000000040000795c */ /* 0x000fea0000300000 */
[----:B------:R-:W-:-:S04]  /*a370*/  HFMA2 R3, -RZ, RZ, 0, 0 ;  /* 0x00000000ff037431 */ /* 0x000fc800000001ff */
[----:B------:R-:W-:Y:S05]  /*a380*/  RET.REL.NODEC R2 `(_ZN7cutlass13device_kernelINS_4gemm6kernel13GemmUniversalIN4cute5tupleIJiiiiEEENS1_10collective13CollectiveMmaINS1_46MainloopSm100TmaUmmaWarpSpecializedBlockScaledILi4ELi2ELi2ENS5_IJNS4_1CILi4EEESB_NSA_ILi1EEEEEEEENS5_IJNSA_ILi256EEENSA_ILi64EEESF_EEENS5_IJNS_12float_e5m2_tENS_13float_ue8m0_tEEEENS5_IJNS5_IJlSC_lEEENS4_6LayoutINS5_IJNS5_IJNS5_IJNSA_ILi32EEESB_EEEiEEESP_NS5_IJSC_iEEEEEENS5_IJNS5_IJNS5_IJNSA_ILi16EEESB_EEEiEEENS5_IJNS5_IJNSA_ILi0EEESC_EEENSA_ILi512EEEEEENS5_IJSV_iEEEEEEEEEEESK_S12_NS4_8TiledMMAINS4_8MMA_AtomIJNS4_27SM100_MMA_MXF8F6F4_2x1SM_SSISI_SI_fSJ_Li256ELi64ELNS4_4UMMA5MajorE0ELS17_0ELNS16_7ScaleInE0ELS18_0EEEEEENSM_INS5_IJSC_SC_SC_EEENS5_IJSV_SV_SV_EEEEENS5_IJNS4_10UnderscoreES1E_S1E_EEEEENS5_IJNS4_28SM100_TMA_2SM_LOAD_MULTICASTES1H_EEENS5_IJNS4_14ComposedLayoutINS4_7SwizzleILi3ELi4ELi3EEENS4_18smem_ptr_flag_bitsILi8EEENSM_INS5_IJNSA_ILi8EEENSA_ILi128EEEEEENS5_IJS1P_SC_EEEEEEENSM_INS5_IJNS5_IJNS5_IJSO_SC_EEENS5_IJSN_SC_EEEEEESC_NS5_IJSB_NSA_ILi2EEEEEEEEENS5_IJNS5_IJNS5_IJST_SX_EEESW_EEESV_NS5_IJSC_SX_EEEEEEEEEEEvNS4_8identityES1I_S25_vS26_EENS_8epilogue10collective18CollectiveEpilogueINS28_23Sm100TmaWarpSpecializedILi3ELi2ELi32ELb1ELb0EEEJNS5_IJS1P_SG_SF_EEENS5_IJNSM_IS1P_SC_EENSM_ISN_SC_EEEEENS_10bfloat16_tESL_S2H_SL_NS28_6fusion15FusionCallbacksIS2C_NS2I_17LinearCombinationIS2H_fS2H_fLNS_15FloatRoundStyleE2EEES2D_S2G_JEEENS4_5SM1004TMEM4LOAD26SM100_TMEM_LOAD_32dp32b32xENS4_13SM90_TMA_LOADENS1J_INS1K_ILi2ELi4ELi3EEENS1M_ILi16EEENSM_INS5_IJS1O_SN_EEES1V_EEEENS4_39AutoVectorizingCopyWithAssumedAlignmentILi128EEENS4_14SM90_TMA_STOREES2X_S2Z_S2Z_EEEvvEEEEvNT_6ParamsE) ;  /* 0xffffff5c021c7950 */ /* 0x000fea0003c3ffff */
        .weak           $__internal_1_$__cuda_sm10x_tcgen05_guardrail_trap_phase_invalid_during_alloc
        .type           $__internal_1_$__cuda_sm10x_tcgen05_guardrail_trap_phase_invalid_during_alloc,@function
        .size           $__internal_1_$__cuda_sm10x_tcgen05_guardrail_trap_phase_invalid_during_alloc,($__internal_2_$__cuda_sm10x_tcgen05_guardrail_trap_unallocated_columns_being_dealloced - $__internal_1_$__cuda_sm10x_tcgen05_guardrail_trap_phase_invalid_during_alloc)
$__internal_1_$__cuda_sm10x_tcgen05_guardrail_trap_phase_invalid_during_alloc:
[----:B------:R-:W-:Y:S05]  /*a390*/  BPT.TRAP 0x1 ;  /* 0x000000040000795c */ /* 0x000fea0000300000 */
[----:B------:R-:W-:-:S04]  /*a3a0*/  MOV R7, 0x0 ;  /* 0x0000000000077802 */ /* 0x000fc80000000f00 */
[----:B------:R-:W-:Y:S05]  /*a3b0*/  RET.REL.NODEC R6 `(_ZN7cutlass13device_kernelINS_4gemm6kernel13GemmUniversalIN4cute5tupleIJiiiiEEENS1_10collective13CollectiveMmaINS1_46MainloopSm100TmaUmmaWarpSpecializedBlockScaledILi4ELi2ELi2ENS5_IJNS4_1CILi4EEESB_NSA_ILi1EEEEEEEENS5_IJNSA_ILi256EEENSA_ILi64EEESF_EEENS5_IJNS_12float_e5m2_tENS_13float_ue8m0_tEEEENS5_IJNS5_IJlSC_lEEENS4_6LayoutINS5_IJNS5_IJNS5_IJNSA_ILi32EEESB_EEEiEEESP_NS5_IJSC_iEEEEEENS5_IJNS5_IJNS5_IJNSA_ILi16EEESB_EEEiEEENS5_IJNS5_IJNSA_ILi0EEESC_EEENSA_ILi512EEEEEENS5_IJSV_iEEEEEEEEEEESK_S12_NS4_8TiledMMAINS4_8MMA_AtomIJNS4_27SM100_MMA_MXF8F6F4_2x1SM_SSISI_SI_fSJ_Li256ELi64ELNS4_4UMMA5MajorE0ELS17_0ELNS16_7ScaleInE0ELS18_0EEEEEENSM_INS5_IJSC_SC_SC_EEENS5_IJSV_SV_SV_EEEEENS5_IJNS4_10UnderscoreES1E_S1E_EEEEENS5_IJNS4_28SM100_TMA_2SM_LOAD_MULTICASTES1H_EEENS5_IJNS4_14ComposedLayoutINS4_7SwizzleILi3ELi4ELi3EEENS4_18smem_ptr_flag_bitsILi8EEENSM_INS5_IJNSA_ILi8EEENSA_ILi128EEEEEENS5_IJS1P_SC_EEEEEEENSM_INS5_IJNS5_IJNS5_IJSO_SC_EEENS5_IJSN_SC_EEEEEESC_NS5_IJSB_NSA_ILi2EEEEEEEEENS5_IJNS5_IJNS5_IJST_SX_EEESW_EEESV_NS5_IJSC_SX_EEEEEEEEEEEvNS4_8identityES1I_S25_vS26_EENS_8epilogue10collective18CollectiveEpilogueINS28_23Sm100TmaWarpSpecializedILi3ELi2ELi32ELb1ELb0EEEJNS5_IJS1P_SG_SF_EEENS5_IJNSM_IS1P_SC_EENSM_ISN_SC_EEEEENS_10bfloat16_tESL_S2H_SL_NS28_6fusion15FusionCallbacksIS2C_NS2I_17LinearCombinationIS2H_fS2H_fLNS_15FloatRoundStyleE2EEES2D_S2G_JEEENS4_5SM1004TMEM4LOAD26SM100_TMEM_LOAD_32dp32b32xENS4_13SM90_TMA_LOADENS1J_INS1K_ILi2ELi4ELi3EEENS1M_ILi16EEENSM_INS5_IJS1O_SN_EEES1V_EEEENS4_39AutoVectorizingCopyWithAssumedAlignmentILi128EEENS4_14SM90_TMA_STOREES2X_S2Z_S2Z_EEEvvEEEEvNT_6ParamsE) ;  /* 0xffffff5c06107950 */ /* 0x000fea0003c3ffff */
        .weak           $__internal_2_$__cuda_sm10x_tcgen05_guardrail_trap_unallocated_columns_being_dealloced
        .type           $__internal_2_$__cuda_sm10x_tcgen05_guardrail_trap_unallocated_columns_being_dealloced,@function
        .size           $__internal_2_$__cuda_sm10x_tcgen05_guardrail_trap_unallocated_columns_being_dealloced,(.L_x_175 - $__internal_2_$__cuda_sm10x_tcgen05_guardrail_trap_unallocated_columns_being_dealloced)
$__internal_2_$__cuda_sm10x_tcgen05_guardrail_trap_unallocated_columns_being_dealloced:
[----:B------:R-:W-:Y:S05]  /*a3c0*/  BPT.TRAP 0x1 ;  /* 0x000000040000795c */ /* 0x000fea0000300000 */
[----:B------:R-:W-:-:S04]  /*a3d0*/  HFMA2 R3, -RZ, RZ, 0, 0 ;  /* 0x00000000ff037431 */ /* 0x000fc800000001ff */
[----:B------:R-:W-:Y:S05]  /*a3e0*/  RET.REL.NODEC R2 `(_ZN7cutlass13device_kernelINS_4gemm6kernel13GemmUniversalIN4cute5tupleIJiiiiEEENS1_10collective13CollectiveMmaINS1_46MainloopSm100TmaUmmaWarpSpecializedBlockScaledILi4ELi2ELi2ENS5_IJNS4_1CILi4EEESB_NSA_ILi1EEEEEEEENS5_IJNSA_ILi256EEENSA_ILi64EEESF_EEENS5_IJNS_12float_e5m2_tENS_13float_ue8m0_tEEEENS5_IJNS5_IJlSC_lEEENS4_6LayoutINS5_IJNS5_IJNS5_IJNSA_ILi32EEESB_EEEiEEESP_NS5_IJSC_iEEEEEENS5_IJNS5_IJNS5_IJNSA_ILi16EEESB_EEEiEEENS5_IJNS5_IJNSA_ILi0EEESC_EEENSA_ILi512EEEEEENS5_IJSV_iEEEEEEEEEEESK_S12_NS4_8TiledMMAINS4_8MMA_AtomIJNS4_27SM100_MMA_MXF8F6F4_2x1SM_SSISI_SI_fSJ_Li256ELi64ELNS4_4UMMA5MajorE0ELS17_0ELNS16_7ScaleInE0ELS18_0EEEEEENSM_INS5_IJSC_SC_SC_EEENS5_IJSV_SV_SV_EEEEENS5_IJNS4_10UnderscoreES1E_S1E_EEEEENS5_IJNS4_28SM100_TMA_2SM_LOAD_MULTICASTES1H_EEENS5_IJNS4_14ComposedLayoutINS4_7SwizzleILi3ELi4ELi3EEENS4_18smem_ptr_flag_bitsILi8EEENSM_INS5_IJNSA_ILi8EEENSA_ILi128EEEEEENS5_IJS1P_SC_EEEEEEENSM_INS5_IJNS5_IJNS5_IJSO_SC_EEENS5_IJSN_SC_EEEEEESC_NS5_IJSB_NSA_ILi2EEEEEEEEENS5_IJNS5_IJNS5_IJST_SX_EEESW_EEESV_NS5_IJSC_SX_EEEEEEEEEEEvNS4_8identityES1I_S25_vS26_EENS_8epilogue10collective18CollectiveEpilogueINS28_23Sm100TmaWarpSpecializedILi3ELi2ELi32ELb1ELb0EEEJNS5_IJS1P_SG_SF_EEENS5_IJNSM_IS1P_SC_EENSM_ISN_SC_EEEEENS_10bfloat16_tESL_S2H_SL_NS28_6fusion15FusionCallbacksIS2C_NS2I_17LinearCombinationIS2H_fS2H_fLNS_15FloatRoundStyleE2EEES2D_S2G_JEEENS4_5SM1004TMEM4LOAD26SM100_TMEM_LOAD_32dp32b32xENS4_13SM90_TMA_LOADENS1J_INS1K_ILi2ELi4ELi3EEENS1M_ILi16EEENSM_INS5_IJS1O_SN_EEES1V_EEEENS4_39AutoVectorizingCopyWithAssumedAlignmentILi128EEENS4_14SM90_TMA_STOREES2X_S2Z_S2Z_EEEvvEEEEvNT_6ParamsE) ;  /* 0xffffff5c02047950 */ /* 0x000fea0003c3ffff */
.L_x_174:
[----:B------:R-:W-:-:S00]  /*a3f0*/  BRA `(.L_x_174) ;  /* 0xfffffffc00fc7947 */ /* 0x000fc0000383ffff */
[----:B------:R-:W-:-:S00]  /*a400*/  NOP ;  /* 0x0000000000007918 */ /* 0x000fc00000000000 */
[----:B------:R-:W-:-:S00]  /*a410*/  NOP ;  /* 0x0000000000007918 */ /* 0x000fc00000000000 */
[----:B------:R-:W-:-:S00]  /*a420*/  NOP ;  /* 0x0000000000007918 */ /* 0x000fc00000000000 */
[----:B------:R-:W-:-:S00]  /*a430*/  NOP ;  /* 0x0000000000007918 */ /* 0x000fc00000000000 */
[----:B------:R-:W-:-:S00]  /*a440*/  NOP ;  /* 0x0000000000007918 */ /* 0x000fc00000000000 */
[----:B------:R-:W-:-:S00]  /*a450*/  NOP ;  /* 0x0000000000007918 */ /* 0x000fc00000000000 */
[----:B------:R-:W-:-:S00]  /*a460*/  NOP ;  /* 0x0000000000007918 */ /* 0x000fc00000000000 */
[----:B------:R-:W-:-:S00]  /*a470*/  NOP ;  /* 0x0000000000007918 */ /* 0x000fc00000000000 */
.L_x_175:


//--------------------- .nv.global.init           --------------------------
	.section	.nv.global.init,"aw",@progbits
.nv.global.init:
	.type		$str$27,@object
	.size		$str$27,($str$28 - $str$27)
$str$27:
        /*0000*/ 	.byte	0x28, 0x61, 0x64, 0x64, 0x72, 0x65, 0x73, 0x73, 0x20, 0x26, 0x20, 0x6d, 0x61, 0x73, 0x6b, 0x29
        /*0010*/ 	.byte	0x20, 0x3d, 0x3d, 0x20, 0x30, 0x00
	.type		$str$28,@object
	.size		$str$28,($str$26 - $str$28)
$str$28:
        /*0016*/ 	.byte	0x2f, 0x74, 0x6d, 0x70, 0x2f, 0x63, 0x75, 0x74, 0x6c, 0x61, 0x73, 0x73, 0x5f, 0x73, 0x77, 0x65
        /*0026*/ 	.byte	0x65, 0x70, 0x5f, 0x73, 0x72, 0x63, 0x2f, 0x69, 0x6e, 0x63, 0x6c, 0x75, 0x64, 0x65, 0x2f, 0x63
        /*0036*/ 	.byte	0x75, 0x74, 0x65, 0x2f, 0x70, 0x6f, 0x69, 0x6e, 0x74, 0x65, 0x72, 0x5f, 0x66, 0x6c, 0x61, 0x67
        /*0046*/ 	.byte	0x67, 0x65, 0x64, 0x2e, 0x68, 0x70, 0x70, 0x00
	.type		$str$26,@object
	.size		$str$26,($str$25 - $str$26)
$str$26:
        /*004e*/ 	.byte	0x2f, 0x74, 0x6d, 0x70, 0x2f, 0x63, 0x75, 0x74, 0x6c, 0x61, 0x73, 0x73, 0x5f, 0x73, 0x77, 0x65
        /*005e*/ 	.byte	0x65, 0x70, 0x5f, 0x73, 0x72, 0x63, 0x2f, 0x69, 0x6e, 0x63, 0x6c, 0x75, 0x64, 0x65, 0x2f, 0x63
        /*006e*/ 	.byte	0x75, 0x74, 0x65, 0x2f, 0x61, 0x74, 0x6f, 0x6d, 0x2f, 0x63, 0x6f, 0x70, 0x79, 0x5f, 0x74, 0x72
        /*007e*/ 	.byte	0x61, 0x69, 0x74, 0x73, 0x5f, 0x73, 0x6d, 0x31, 0x30, 0x30, 0x2e, 0x68, 0x70, 0x70, 0x00
	.type		$str$25,@object
	.size		$str$25,(__unnamed_1 - $str$25)
$str$25:
        /*008d*/ 	.byte	0x28, 0x28, 0x75, 0x69, 0x6e, 0x74, 0x33, 0x32, 0x5f, 0x74, 0x28, 0x74, 0x68, 0x72, 0x65, 0x61
        /*009d*/ 	.byte	0x64, 0x49, 0x64, 0x78, 0x2e, 0x78, 0x29, 0x20, 0x2f, 0x20, 0x33, 0x32, 0x29, 0x20, 0x25, 0x20
        /*00ad*/ 	.byte	0x34, 0x29, 0x20, 0x3d, 0x3d, 0x20, 0x28, 0x28, 0x28, 0x74, 0x6d, 0x65, 0x6d, 0x5f, 0x61, 0x64
        /*00bd*/ 	.byte	0x64, 0x72, 0x20, 0x3e, 0x3e, 0x20, 0x31, 0x36, 0x29, 0x20, 0x2f, 0x20, 0x33, 0x32, 0x29, 0x20
        /*00cd*/ 	.byte	0x25, 0x20, 0x34, 0x29, 0x00
	.type		__unnamed_1,@object
	.size		__unnamed_1,(__unnamed_2 - __unnamed_1)
__unnamed_1:
        /*00d2*/ 	.byte	0x61, 0x75, 0x74, 0x6f, 0x20, 0x63, 0x75, 0x74, 0x65, 0x3a, 0x3a, 0x61, 0x73, 0x5f, 0x70, 0x6f
        /* <DEDUP_REMOVED lines=24> */
        /*0262*/ 	.byte	0x34, 0x30, 0x39, 0x36, 0x3e, 0x3e, 0x3e, 0x3e, 0x5d, 0x00
	.type		__unnamed_2,@object
	.size		__unnamed_2,(.L_2 - __unnamed_2)
__unnamed_2:
        /* <DEDUP_REMOVED lines=42> */
        /*050c*/ 	.byte	0x3e, 0x3e, 0x5d, 0x00
.L_2:


//--------------------- .nv.shared._ZN7cutlass13device_kernelINS_4gemm6kernel13GemmUniversalIN4cute5tupleIJiiiiEEENS1_10collective13CollectiveMmaINS1_46MainloopSm100TmaUmmaWarpSpecializedBlockScaledILi4ELi2ELi2ENS5_IJNS4_1CILi4EEESB_NSA_ILi1EEEEEEEENS5_IJNSA_ILi256EEENSA_ILi64EEESF_EEENS5_IJNS_12float_e5m2_tENS_13float_ue8m0_tEEEENS5_IJNS5_IJlSC_lEEENS4_6LayoutINS5_IJNS5_IJNS5_IJNSA_ILi32EEESB_EEEiEEESP_NS5_IJSC_iEEEEEENS5_IJNS5_IJNS5_IJNSA_ILi16EEESB_EEEiEEENS5_IJNS5_IJNSA_ILi0EEESC_EEENSA_ILi512EEEEEENS5_IJSV_iEEEEEEEEEEESK_S12_NS4_8TiledMMAINS4_8MMA_AtomIJNS4_27SM100_MMA_MXF8F6F4_2x1SM_SSISI_SI_fSJ_Li256ELi64ELNS4_4UMMA5MajorE0ELS17_0ELNS16_7ScaleInE0ELS18_0EEEEEENSM_INS5_IJSC_SC_SC_EEENS5_IJSV_SV_SV_EEEEENS5_IJNS4_10UnderscoreES1E_S1E_EEEEENS5_IJNS4_28SM100_TMA_2SM_LOAD_MULTICASTES1H_EEENS5_IJNS4_14ComposedLayoutINS4_7SwizzleILi3ELi4ELi3EEENS4_18smem_ptr_flag_bitsILi8EEENSM_INS5_IJNSA_ILi8EEENSA_ILi128EEEEEENS5_IJS1P_SC_EEEEEEENSM_INS5_IJNS5_IJNS5_IJSO_SC_EEENS5_IJSN_SC_EEEEEESC_NS5_IJSB_NSA_ILi2EEEEEEEEENS5_IJNS5_IJNS5_IJST_SX_EEESW_EEESV_NS5_IJSC_SX_EEEEEEEEEEEvNS4_8identityES1I_S25_vS26_EENS_8epilogue10collective18CollectiveEpilogueINS28_23Sm100TmaWarpSpecializedILi3ELi2ELi32ELb1ELb0EEEJNS5_IJS1P_SG_SF_EEENS5_IJNSM_IS1P_SC_EENSM_ISN_SC_EEEEENS_10bfloat16_tESL_S2H_SL_NS28_6fusion15FusionCallbacksIS2C_NS2I_17LinearCombinationIS2H_fS2H_fLNS_15FloatRoundStyleE2EEES2D_S2G_JEEENS4_5SM1004TMEM4LOAD26SM100_TMEM_LOAD_32dp32b32xENS4_13SM90_TMA_LOADENS1J_INS1K_ILi2ELi4ELi3EEENS1M_ILi16EEENSM_INS5_IJS1O_SN_EEES1V_EEEENS4_39AutoVectorizingCopyWithAssumedAlignmentILi128EEENS4_14SM90_TMA_STOREES2X_S2Z_S2Z_EEEvvEEEEvNT_6ParamsE --------------------------
	.section	.nv.shared._ZN7cutlass13device_kernelINS_4gemm6kernel13GemmUniversalIN4cute5tupleIJiiiiEEENS1_10collective13CollectiveMmaINS1_46MainloopSm100TmaUmmaWarpSpecializedBlockScaledILi4ELi2ELi2ENS5_IJNS4_1CILi4EEESB_NSA_ILi1EEEEEEEENS5_IJNSA_ILi256EEENSA_ILi64EEESF_EEENS5_IJNS_12float_e5m2_tENS_13float_ue8m0_tEEEENS5_IJNS5_IJlSC_lEEENS4_6LayoutINS5_IJNS5_IJNS5_IJNSA_ILi32EEESB_EEEiEEESP_NS5_IJSC_iEEEEEENS5_IJNS5_IJNS5_IJNSA_ILi16EEESB_EEEiEEENS5_IJNS5_IJNSA_ILi0EEESC_EEENSA_ILi512EEEEEENS5_IJSV_iEEEEEEEEEEESK_S12_NS4_8TiledMMAINS4_8MMA_AtomIJNS4_27SM100_MMA_MXF8F6F4_2x1SM_SSISI_SI_fSJ_Li256ELi64ELNS4_4UMMA5MajorE0ELS17_0ELNS16_7ScaleInE0ELS18_0EEEEEENSM_INS5_IJSC_SC_SC_EEENS5_IJSV_SV_SV_EEEEENS5_IJNS4_10UnderscoreES1E_S1E_EEEEENS5_IJNS4_28SM100_TMA_2SM_LOAD_MULTICASTES1H_EEENS5_IJNS4_14ComposedLayoutINS4_7SwizzleILi3ELi4ELi3EEENS4_18smem_ptr_flag_bitsILi8EEENSM_INS5_IJNSA_ILi8EEENSA_ILi128EEEEEENS5_IJS1P_SC_EEEEEEENSM_INS5_IJNS5_IJNS5_IJSO_SC_EEENS5_IJSN_SC_EEEEEESC_NS5_IJSB_NSA_ILi2EEEEEEEEENS5_IJNS5_IJNS5_IJST_SX_EEESW_EEESV_NS5_IJSC_SX_EEEEEEEEEEEvNS4_8identityES1I_S25_vS26_EENS_8epilogue10collective18CollectiveEpilogueINS28_23Sm100TmaWarpSpecializedILi3ELi2ELi32ELb1ELb0EEEJNS5_IJS1P_SG_SF_EEENS5_IJNSM_IS1P_SC_EENSM_ISN_SC_EEEEENS_10bfloat16_tESL_S2H_SL_NS28_6fusion15FusionCallbacksIS2C_NS2I_17LinearCombinationIS2H_fS2H_fLNS_15FloatRoundStyleE2EEES2D_S2G_JEEENS4_5SM1004TMEM4LOAD26SM100_TMEM_LOAD_32dp32b32xENS4_13SM90_TMA_LOADENS1J_INS1K_ILi2ELi4ELi3EEENS1M_ILi16EEENSM_INS5_IJS1O_SN_EEES1V_EEEENS4_39AutoVectorizingCopyWithAssumedAlignmentILi128EEENS4_14SM90_TMA_STOREES2X_S2Z_S2Z_EEEvvEEEEvNT_6ParamsE,"aw",@nobits
	.sectionflags	@""
	.align	16
	.zero		1024


//--------------------- .nv.shared.reserved.0     --------------------------
	.section	.nv.shared.reserved.0,"aw",@nobits
	.weak		__nv_reservedSMEM_offset_0_alias
	.size		__nv_reservedSMEM_offset_0_alias, 0, 64
	.other		__nv_reservedSMEM_offset_0_alias,@"STO_CUDA_RESERVED_SHARED STV_DEFAULT"
__nv_reservedSMEM_offset_0_alias:
	.zero		0
.nv.shared.reserved.0:
	.zero		64
	.weak		__nv_reservedSMEM_tcgen05_partition
	.type		__nv_reservedSMEM_tcgen05_partition,@object
	.size		__nv_reservedSMEM_tcgen05_partition,(.L_0 - __nv_reservedSMEM_tcgen05_partition)
__nv_reservedSMEM_tcgen05_partition:
	.zero		32
.L_0:


//--------------------- .nv.global                --------------------------
	.section	.nv.global,"aw",@nobits
.nv.global:
	.type		_ZN40_INTERNAL_701a8feb_4_k_cu_af2196c9_398404cute1_E,@object
	.size		_ZN40_INTERNAL_701a8feb_4_k_cu_af2196c9_398404cute1_E,(_ZN40_INTERNAL_701a8feb_4_k_cu_af2196c9_398404cuda3std3__45__cpo6cbeginE - _ZN40_INTERNAL_701a8feb_4_k_cu_af2196c9_398404cute1_E)
_ZN40_INTERNAL_701a8feb_4_k_cu_af2196c9_398404cute1_E:
	.zero		1
	.type		_ZN40_INTERNAL_701a8feb_4_k_cu_af2196c9_398404cuda3std3__45__cpo6cbeginE,@object
	.size		_ZN40_INTERNAL_701a8feb_4_k_cu_af2196c9_398404cuda3std3__45__cpo6cbeginE,(_ZN40_INTERNAL_701a8feb_4_k_cu_af2196c9_398404cuda3std3__48in_placeE - _ZN40_INTERNAL_701a8feb_4_k_cu_af2196c9_398404cuda3std3__45__cpo6cbeginE)
_ZN40_INTERNAL_701a8feb_4_k_cu_af2196c9_398404cuda3std3__45__cpo6cbeginE:
	.zero		1
	.type		_ZN40_INTERNAL_701a8feb_4_k_cu_af2196c9_398404cuda3std3__48in_placeE,@object
	.size		_ZN40_INTERNAL_701a8feb_4_k_cu_af2196c9_398404cuda3std3__48in_placeE,(_ZN40_INTERNAL_701a8feb_4_k_cu_af2196c9_398404cuda3std6ranges3__45__cpo9iter_moveE - _ZN40_INTERNAL_701a8feb_4_k_cu_af2196c9_398404cuda3std3__48in_placeE)
_ZN40_INTERNAL_701a8feb_4_k_cu_af2196c9_398404cuda3std3__48in_placeE:
	.zero		1
	.type		_ZN40_INTERNAL_701a8feb_4_k_cu_af2196c9_398404cuda3std6ranges3__45__cpo9iter_moveE,@object
	.size		_ZN40_INTERNAL_701a8feb_4_k_cu_af2196c9_398404cuda3std6ranges3__45__cpo9iter_moveE,(_ZN40_INTERNAL_701a8feb_4_k_cu_af2196c9_398404cuda3std3__45__cpo5beginE - _ZN40_INTERNAL_701a8feb_4_k_cu_af2196c9_398404cuda3std6ranges3__45__cpo9iter_moveE)
_ZN40_INTERNAL_701a8feb_4_k_cu_af2196c9_398404cuda3std6ranges3__45__cpo9iter_moveE:
	.zero		1
	.type		_ZN40_INTERNAL_701a8feb_4_k_cu_af2196c9_398404cuda3std3__45__cpo5beginE,@object
	.size		_ZN40_INTERNAL_701a8feb_4_k_cu_af2196c9_398404cuda3std3__45__cpo5beginE,(_ZN40_INTERNAL_701a8feb_4_k_cu_af2196c9_398404cuda3std3__442_GLOBAL__N__701a8feb_4_k_cu_af2196c9_398406ignoreE - _ZN40_INTERNAL_701a8feb_4_k_cu_af2196c9_398404cuda3std3__45__cpo5beginE)
_ZN40_INTERNAL_701a8feb_4_k_cu_af2196c9_398404cuda3std3__45__cpo5beginE:
	.zero		1
	.type		_ZN40_INTERNAL_701a8feb_4_k_cu_af2196c9_398404cuda3std3__442_GLOBAL__N__701a8feb_4_k_cu_af2196c9_398406ignoreE,@object
	.size		_ZN40_INTERNAL_701a8feb_4_k_cu_af2196c9_398404cuda3std3__442_GLOBAL__N__701a8feb_4_k_cu_af2196c9_398406ignoreE,(_ZN40_INTERNAL_701a8feb_4_k_cu_af2196c9_398404cute7productE - _ZN40_INTERNAL_701a8feb_4_k_cu_af2196c9_398404cuda3std3__442_GLOBAL__N__701a8feb_4_k_cu_af2196c9_398406ignoreE)
_ZN40_INTERNAL_701a8feb_4_k_cu_af2196c9_398404cuda3std3__442_GLOBAL__N__701a8feb_4_k_cu_af2196c9_398406ignoreE:
	.zero		1
	.type		_ZN40_INTERNAL_701a8feb_4_k_cu_af2196c9_398404cute7productE,@object
	.size		_ZN40_INTERNAL_701a8feb_4_k_cu_af2196c9_398404cute7productE,(_ZN40_INTERNAL_701a8feb_4_k_cu_af2196c9_398404cuda3std3__45__cpo3endE - _ZN40_INTERNAL_701a8feb_4_k_cu_af2196c9_398404cute7productE)
_ZN40_INTERNAL_701a8feb_4_k_cu_af2196c9_398404cute7productE:
	.zero		1
	.type		_ZN40_INTERNAL_701a8feb_4_k_cu_af2196c9_398404cuda3std3__45__cpo3endE,@object
	.size		_ZN40_INTERNAL_701a8feb_4_k_cu_af2196c9_398404cuda3std3__45__cpo3endE,(_ZN40_INTERNAL_701a8feb_4_k_cu_af2196c9_398404cuda3std3__419piecewise_constructE - _ZN40_INTERNAL_701a8feb_4_k_cu_af2196c9_398404cuda3std3__45__cpo3endE)
_ZN40_INTERNAL_701a8feb_4_k_cu_af2196c9_398404cuda3std3__45__cpo3endE:
	.zero		1
	.type		_ZN40_INTERNAL_701a8feb_4_k_cu_af2196c9_398404cuda3std3__419piecewise_constructE,@object
	.size		_ZN40_INTERNAL_701a8feb_4_k_cu_af2196c9_398404cuda3std3__419piecewise_constructE,(_ZN40_INTERNAL_701a8feb_4_k_cu_af2196c9_398404cuda3std3__45__cpo4cendE - _ZN40_INTERNAL_701a8feb_4_k_cu_af2196c9_398404cuda3std3__419piecewise_constructE)
_ZN40_INTERNAL_701a8feb_4_k_cu_af2196c9_398404cuda3std3__419piecewise_constructE:
	.zero		1
	.type		_ZN40_INTERNAL_701a8feb_4_k_cu_af2196c9_398404cuda3std3__45__cpo4cendE,@object
	.size		_ZN40_INTERNAL_701a8feb_4_k_cu_af2196c9_398404cuda3std3__45__cpo4cendE,(_ZN40_INTERNAL_701a8feb_4_k_cu_af2196c9_398404cuda3std6ranges3__45__cpo4swapE - _ZN40_INTERNAL_701a8feb_4_k_cu_af2196c9_398404cuda3std3__45__cpo4cendE)
_ZN40_INTERNAL_701a8feb_4_k_cu_af2196c9_398404cuda3std3__45__cpo4cendE:
	.zero		1
	.type		_ZN40_INTERNAL_701a8feb_4_k_cu_af2196c9_398404cuda3std6ranges3__45__cpo4swapE,@object
	.size		_ZN40_INTERNAL_701a8feb_4_k_cu_af2196c9_398404cuda3std6ranges3__45__cpo4swapE,(.L_10 - _ZN40_INTERNAL_701a8feb_4_k_cu_af2196c9_398404cuda3std6ranges3__45__cpo4swapE)
_ZN40_INTERNAL_701a8feb_4_k_cu_af2196c9_398404cuda3std6ranges3__45__cpo4swapE:
	.zero		1
.L_10:


//--------------------- .nv.constant0._ZN7cutlass13device_kernelINS_4gemm6kernel13GemmUniversalIN4cute5tupleIJiiiiEEENS1_10collective13CollectiveMmaINS1_46MainloopSm100TmaUmmaWarpSpecializedBlockScaledILi4ELi2ELi2ENS5_IJNS4_1CILi4EEESB_NSA_ILi1EEEEEEEENS5_IJNSA_ILi256EEENSA_ILi64EEESF_EEENS5_IJNS_12float_e5m2_tENS_13float_ue8m0_tEEEENS5_IJNS5_IJlSC_lEEENS4_6LayoutINS5_IJNS5_IJNS5_IJNSA_ILi32EEESB_EEEiEEESP_NS5_IJSC_iEEEEEENS5_IJNS5_IJNS5_IJNSA_ILi16EEESB_EEEiEEENS5_IJNS5_IJNSA_ILi0EEESC_EEENSA_ILi512EEEEEENS5_IJSV_iEEEEEEEEEEESK_S12_NS4_8TiledMMAINS4_8MMA_AtomIJNS4_27SM100_MMA_MXF8F6F4_2x1SM_SSISI_SI_fSJ_Li256ELi64ELNS4_4UMMA5MajorE0ELS17_0ELNS16_7ScaleInE0ELS18_0EEEEEENSM_INS5_IJSC_SC_SC_EEENS5_IJSV_SV_SV_EEEEENS5_IJNS4_10UnderscoreES1E_S1E_EEEEENS5_IJNS4_28SM100_TMA_2SM_LOAD_MULTICASTES1H_EEENS5_IJNS4_14ComposedLayoutINS4_7SwizzleILi3ELi4ELi3EEENS4_18smem_ptr_flag_bitsILi8EEENSM_INS5_IJNSA_ILi8EEENSA_ILi128EEEEEENS5_IJS1P_SC_EEEEEEENSM_INS5_IJNS5_IJNS5_IJSO_SC_EEENS5_IJSN_SC_EEEEEESC_NS5_IJSB_NSA_ILi2EEEEEEEEENS5_IJNS5_IJNS5_IJST_SX_EEESW_EEESV_NS5_IJSC_SX_EEEEEEEEEEEvNS4_8identityES1I_S25_vS26_EENS_8epilogue10collective18CollectiveEpilogueINS28_23Sm100TmaWarpSpecializedILi3ELi2ELi32ELb1ELb0EEEJNS5_IJS1P_SG_SF_EEENS5_IJNSM_IS1P_SC_EENSM_ISN_SC_EEEEENS_10bfloat16_tESL_S2H_SL_NS28_6fusion15FusionCallbacksIS2C_NS2I_17LinearCombinationIS2H_fS2H_fLNS_15FloatRoundStyleE2EEES2D_S2G_JEEENS4_5SM1004TMEM4LOAD26SM100_TMEM_LOAD_32dp32b32xENS4_13SM90_TMA_LOADENS1J_INS1K_ILi2ELi4ELi3EEENS1M_ILi16EEENSM_INS5_IJS1O_SN_EEES1V_EEEENS4_39AutoVectorizingCopyWithAssumedAlignmentILi128EEENS4_14SM90_TMA_STOREES2X_S2Z_S2Z_EEEvvEEEEvNT_6ParamsE --------------------------
	.section	.nv.constant0._ZN7cutlass13device_kernelINS_4gemm6kernel13GemmUniversalIN4cute5tupleIJiiiiEEENS1_10collective13CollectiveMmaINS1_46MainloopSm100TmaUmmaWarpSpecializedBlockScaledILi4ELi2ELi2ENS5_IJNS4_1CILi4EEESB_NSA_ILi1EEEEEEEENS5_IJNSA_ILi256EEENSA_ILi64EEESF_EEENS5_IJNS_12float_e5m2_tENS_13float_ue8m0_tEEEENS5_IJNS5_IJlSC_lEEENS4_6LayoutINS5_IJNS5_IJNS5_IJNSA_ILi32EEESB_EEEiEEESP_NS5_IJSC_iEEEEEENS5_IJNS5_IJNS5_IJNSA_ILi16EEESB_EEEiEEENS5_IJNS5_IJNSA_ILi0EEESC_EEENSA_ILi512EEEEEENS5_IJSV_iEEEEEEEEEEESK_S12_NS4_8TiledMMAINS4_8MMA_AtomIJNS4_27SM100_MMA_MXF8F6F4_2x1SM_SSISI_SI_fSJ_Li256ELi64ELNS4_4UMMA5MajorE0ELS17_0ELNS16_7ScaleInE0ELS18_0EEEEEENSM_INS5_IJSC_SC_SC_EEENS5_IJSV_SV_SV_EEEEENS5_IJNS4_10UnderscoreES1E_S1E_EEEEENS5_IJNS4_28SM100_TMA_2SM_LOAD_MULTICASTES1H_EEENS5_IJNS4_14ComposedLayoutINS4_7SwizzleILi3ELi4ELi3EEENS4_18smem_ptr_flag_bitsILi8EEENSM_INS5_IJNSA_ILi8EEENSA_ILi128EEEEEENS5_IJS1P_SC_EEEEEEENSM_INS5_IJNS5_IJNS5_IJSO_SC_EEENS5_IJSN_SC_EEEEEESC_NS5_IJSB_NSA_ILi2EEEEEEEEENS5_IJNS5_IJNS5_IJST_SX_EEESW_EEESV_NS5_IJSC_SX_EEEEEEEEEEEvNS4_8identityES1I_S25_vS26_EENS_8epilogue10collective18CollectiveEpilogueINS28_23Sm100TmaWarpSpecializedILi3ELi2ELi32ELb1ELb0EEEJNS5_IJS1P_SG_SF_EEENS5_IJNSM_IS1P_SC_EENSM_ISN_SC_EEEEENS_10bfloat16_tESL_S2H_SL_NS28_6fusion15FusionCallbacksIS2C_NS2I_17LinearCombinationIS2H_fS2H_fLNS_15FloatRoundStyleE2EEES2D_S2G_JEEENS4_5SM1004TMEM4LOAD26SM100_TMEM_LOAD_32dp32b32xENS4_13SM90_TMA_LOADENS1J_INS1K_ILi2ELi4ELi3EEENS1M_ILi16EEENSM_INS5_IJS1O_SN_EEES1V_EEEENS4_39AutoVectorizingCopyWithAssumedAlignmentILi128EEENS4_14SM90_TMA_STOREES2X_S2Z_S2Z_EEEvvEEEEvNT_6ParamsE,"a",@progbits
	.sectionflags	@""
	.align	4
.nv.constant0._ZN7cutlass13device_kernelINS_4gemm6kernel13GemmUniversalIN4cute5tupleIJiiiiEEENS1_10collective13CollectiveMmaINS1_46MainloopSm100TmaUmmaWarpSpecializedBlockScaledILi4ELi2ELi2ENS5_IJNS4_1CILi4EEESB_NSA_ILi1EEEEEEEENS5_IJNSA_ILi256EEENSA_ILi64EEESF_EEENS5_IJNS_12float_e5m2_tENS_13float_ue8m0_tEEEENS5_IJNS5_IJlSC_lEEENS4_6LayoutINS5_IJNS5_IJNS5_IJNSA_ILi32EEESB_EEEiEEESP_NS5_IJSC_iEEEEEENS5_IJNS5_IJNS5_IJNSA_ILi16EEESB_EEEiEEENS5_IJNS5_IJNSA_ILi0EEESC_EEENSA_ILi512EEEEEENS5_IJSV_iEEEEEEEEEEESK_S12_NS4_8TiledMMAINS4_8MMA_AtomIJNS4_27SM100_MMA_MXF8F6F4_2x1SM_SSISI_SI_fSJ_Li256ELi64ELNS4_4UMMA5MajorE0ELS17_0ELNS16_7ScaleInE0ELS18_0EEEEEENSM_INS5_IJSC_SC_SC_EEENS5_IJSV_SV_SV_EEEEENS5_IJNS4_10UnderscoreES1E_S1E_EEEEENS5_IJNS4_28SM100_TMA_2SM_LOAD_MULTICASTES1H_EEENS5_IJNS4_14ComposedLayoutINS4_7SwizzleILi3ELi4ELi3EEENS4_18smem_ptr_flag_bitsILi8EEENSM_INS5_IJNSA_ILi8EEENSA_ILi128EEEEEENS5_IJS1P_SC_EEEEEEENSM_INS5_IJNS5_IJNS5_IJSO_SC_EEENS5_IJSN_SC_EEEEEESC_NS5_IJSB_NSA_ILi2EEEEEEEEENS5_IJNS5_IJNS5_IJST_SX_EEESW_EEESV_NS5_IJSC_SX_EEEEEEEEEEEvNS4_8identityES1I_S25_vS26_EENS_8epilogue10collective18CollectiveEpilogueINS28_23Sm100TmaWarpSpecializedILi3ELi2ELi32ELb1ELb0EEEJNS5_IJS1P_SG_SF_EEENS5_IJNSM_IS1P_SC_EENSM_ISN_SC_EEEEENS_10bfloat16_tESL_S2H_SL_NS28_6fusion15FusionCallbacksIS2C_NS2I_17LinearCombinationIS2H_fS2H_fLNS_15FloatRoundStyleE2EEES2D_S2G_JEEENS4_5SM1004TMEM4LOAD26SM100_TMEM_LOAD_32dp32b32xENS4_13SM90_TMA_LOADENS1J_INS1K_ILi2ELi4ELi3EEENS1M_ILi16EEENSM_INS5_IJS1O_SN_EEES1V_EEEENS4_39AutoVectorizingCopyWithAssumedAlignmentILi128EEENS4_14SM90_TMA_STOREES2X_S2Z_S2Z_EEEvvEEEEvNT_6ParamsE:
	.zero		3968


//--------------------- SYMBOLS --------------------------

	.type		.nv.reservedSmem.offset0,@object
	.size		.nv.reservedSmem.offset0,0x4
	.type		.nv.reservedSmem.cap,@object
	.size		.nv.reservedSmem.cap,0x4
	.type		__assertfail,@function
